//
// Generated by NVIDIA NVVM Compiler
//
// Compiler Build ID: CL-36424714
// Cuda compilation tools, release 13.0, V13.0.88
// Based on NVVM 20.0.0
//

.version 9.0
.target sm_100
.address_size 64

	// .globl	_Z21matrix_multiply_gpu_0PfS_S_iii
// _ZZ21matrix_multiply_gpu_2PfS_S_iiiE4data has been demoted
// _ZZ21matrix_multiply_gpu_3PfS_S_iiiE4matA has been demoted
// _ZZ21matrix_multiply_gpu_3PfS_S_iiiE4matB has been demoted

.visible .entry _Z21matrix_multiply_gpu_0PfS_S_iii(
	.param .u64 .ptr .align 1 _Z21matrix_multiply_gpu_0PfS_S_iii_param_0,
	.param .u64 .ptr .align 1 _Z21matrix_multiply_gpu_0PfS_S_iii_param_1,
	.param .u64 .ptr .align 1 _Z21matrix_multiply_gpu_0PfS_S_iii_param_2,
	.param .u32 _Z21matrix_multiply_gpu_0PfS_S_iii_param_3,
	.param .u32 _Z21matrix_multiply_gpu_0PfS_S_iii_param_4,
	.param .u32 _Z21matrix_multiply_gpu_0PfS_S_iii_param_5
)
{
	.reg .pred 	%p<13>;
	.reg .b32 	%r<44>;
	.reg .b32 	%f<68>;
	.reg .b64 	%rd<52>;

	ld.param.u64 	%rd10, [_Z21matrix_multiply_gpu_0PfS_S_iii_param_0];
	ld.param.u64 	%rd11, [_Z21matrix_multiply_gpu_0PfS_S_iii_param_1];
	ld.param.u32 	%r21, [_Z21matrix_multiply_gpu_0PfS_S_iii_param_3];
	ld.param.u32 	%r19, [_Z21matrix_multiply_gpu_0PfS_S_iii_param_4];
	ld.param.u32 	%r20, [_Z21matrix_multiply_gpu_0PfS_S_iii_param_5];
	cvta.to.global.u64 	%rd1, %rd11;
	cvta.to.global.u64 	%rd2, %rd10;
	mov.u32 	%r22, %tid.x;
	mov.u32 	%r23, %ctaid.x;
	mov.u32 	%r24, %ntid.x;
	mad.lo.s32 	%r25, %r23, %r24, %r22;
	div.s32 	%r1, %r25, %r19;
	mul.lo.s32 	%r26, %r1, %r19;
	sub.s32 	%r2, %r25, %r26;
	setp.ge.s32 	%p1, %r1, %r21;
	setp.lt.s32 	%p2, %r19, 0;
	or.pred  	%p3, %p2, %p1;
	@%p3 bra 	$L__BB0_14;
	setp.lt.s32 	%p4, %r20, 1;
	mov.f32 	%f67, 0f00000000;
	@%p4 bra 	$L__BB0_13;
	mul.lo.s32 	%r3, %r1, %r20;
	and.b32  	%r4, %r20, 7;
	setp.lt.u32 	%p5, %r20, 8;
	mov.f32 	%f67, 0f00000000;
	mov.b32 	%r42, 0;
	@%p5 bra 	$L__BB0_5;
	and.b32  	%r28, %r20, 2147483640;
	neg.s32 	%r40, %r28;
	mul.wide.u32 	%rd12, %r19, 8;
	add.s64 	%rd3, %rd1, %rd12;
	mul.wide.u32 	%rd13, %r19, 12;
	add.s64 	%rd4, %rd1, %rd13;
	mul.wide.u32 	%rd14, %r19, 16;
	add.s64 	%rd5, %rd1, %rd14;
	mul.wide.u32 	%rd15, %r19, 20;
	add.s64 	%rd6, %rd1, %rd15;
	mul.wide.u32 	%rd16, %r19, 24;
	add.s64 	%rd7, %rd1, %rd16;
	mul.wide.u32 	%rd17, %r19, 28;
	add.s64 	%rd8, %rd1, %rd17;
	mov.f32 	%f67, 0f00000000;
	mov.u32 	%r38, %r3;
	mov.u32 	%r39, %r2;
$L__BB0_4:
	.pragma "nounroll";
	and.b32  	%r42, %r20, 2147483640;
	mul.wide.s32 	%rd18, %r39, 4;
	mul.wide.u32 	%rd19, %r19, 4;
	add.s64 	%rd20, %rd1, %rd18;
	add.s64 	%rd21, %rd20, %rd19;
	add.s64 	%rd22, %rd3, %rd18;
	add.s64 	%rd23, %rd4, %rd18;
	add.s64 	%rd24, %rd5, %rd18;
	add.s64 	%rd25, %rd6, %rd18;
	add.s64 	%rd26, %rd7, %rd18;
	add.s64 	%rd27, %rd8, %rd18;
	mul.wide.s32 	%rd28, %r38, 4;
	add.s64 	%rd29, %rd2, %rd28;
	ld.global.f32 	%f17, [%rd29];
	ld.global.f32 	%f18, [%rd20];
	fma.rn.f32 	%f19, %f17, %f18, %f67;
	ld.global.f32 	%f20, [%rd29+4];
	ld.global.f32 	%f21, [%rd21];
	fma.rn.f32 	%f22, %f20, %f21, %f19;
	ld.global.f32 	%f23, [%rd29+8];
	ld.global.f32 	%f24, [%rd22];
	fma.rn.f32 	%f25, %f23, %f24, %f22;
	ld.global.f32 	%f26, [%rd29+12];
	ld.global.f32 	%f27, [%rd23];
	fma.rn.f32 	%f28, %f26, %f27, %f25;
	ld.global.f32 	%f29, [%rd29+16];
	ld.global.f32 	%f30, [%rd24];
	fma.rn.f32 	%f31, %f29, %f30, %f28;
	ld.global.f32 	%f32, [%rd29+20];
	ld.global.f32 	%f33, [%rd25];
	fma.rn.f32 	%f34, %f32, %f33, %f31;
	ld.global.f32 	%f35, [%rd29+24];
	ld.global.f32 	%f36, [%rd26];
	fma.rn.f32 	%f37, %f35, %f36, %f34;
	ld.global.f32 	%f38, [%rd29+28];
	ld.global.f32 	%f39, [%rd27];
	fma.rn.f32 	%f67, %f38, %f39, %f37;
	add.s32 	%r40, %r40, 8;
	shl.b32 	%r29, %r19, 3;
	add.s32 	%r39, %r39, %r29;
	add.s32 	%r38, %r38, 8;
	setp.ne.s32 	%p6, %r40, 0;
	@%p6 bra 	$L__BB0_4;
$L__BB0_5:
	setp.eq.s32 	%p7, %r4, 0;
	@%p7 bra 	$L__BB0_13;
	and.b32  	%r14, %r20, 3;
	setp.lt.u32 	%p8, %r4, 4;
	@%p8 bra 	$L__BB0_8;
	add.s32 	%r30, %r42, %r3;
	mul.wide.s32 	%rd30, %r30, 4;
	add.s64 	%rd31, %rd2, %rd30;
	ld.global.f32 	%f41, [%rd31];
	mad.lo.s32 	%r31, %r42, %r19, %r2;
	mul.wide.s32 	%rd32, %r31, 4;
	add.s64 	%rd33, %rd1, %rd32;
	ld.global.f32 	%f42, [%rd33];
	fma.rn.f32 	%f43, %f41, %f42, %f67;
	ld.global.f32 	%f44, [%rd31+4];
	mul.wide.u32 	%rd34, %r19, 4;
	add.s64 	%rd35, %rd33, %rd34;
	ld.global.f32 	%f45, [%rd35];
	fma.rn.f32 	%f46, %f44, %f45, %f43;
	ld.global.f32 	%f47, [%rd31+8];
	add.s64 	%rd36, %rd35, %rd34;
	ld.global.f32 	%f48, [%rd36];
	fma.rn.f32 	%f49, %f47, %f48, %f46;
	ld.global.f32 	%f50, [%rd31+12];
	add.s64 	%rd37, %rd36, %rd34;
	ld.global.f32 	%f51, [%rd37];
	fma.rn.f32 	%f67, %f50, %f51, %f49;
	add.s32 	%r42, %r42, 4;
$L__BB0_8:
	setp.eq.s32 	%p9, %r14, 0;
	@%p9 bra 	$L__BB0_13;
	setp.eq.s32 	%p10, %r14, 1;
	@%p10 bra 	$L__BB0_11;
	add.s32 	%r32, %r42, %r3;
	mul.wide.s32 	%rd38, %r32, 4;
	add.s64 	%rd39, %rd2, %rd38;
	ld.global.f32 	%f53, [%rd39];
	mad.lo.s32 	%r33, %r42, %r19, %r2;
	mul.wide.s32 	%rd40, %r33, 4;
	add.s64 	%rd41, %rd1, %rd40;
	ld.global.f32 	%f54, [%rd41];
	fma.rn.f32 	%f55, %f53, %f54, %f67;
	ld.global.f32 	%f56, [%rd39+4];
	mul.wide.u32 	%rd42, %r19, 4;
	add.s64 	%rd43, %rd41, %rd42;
	ld.global.f32 	%f57, [%rd43];
	fma.rn.f32 	%f67, %f56, %f57, %f55;
	add.s32 	%r42, %r42, 2;
$L__BB0_11:
	and.b32  	%r34, %r20, 1;
	setp.eq.b32 	%p11, %r34, 1;
	not.pred 	%p12, %p11;
	@%p12 bra 	$L__BB0_13;
	add.s32 	%r35, %r42, %r3;
	mul.wide.s32 	%rd44, %r35, 4;
	add.s64 	%rd45, %rd2, %rd44;
	ld.global.f32 	%f58, [%rd45];
	mad.lo.s32 	%r36, %r42, %r19, %r2;
	mul.wide.s32 	%rd46, %r36, 4;
	add.s64 	%rd47, %rd1, %rd46;
	ld.global.f32 	%f59, [%rd47];
	fma.rn.f32 	%f67, %f58, %f59, %f67;
$L__BB0_13:
	ld.param.u64 	%rd51, [_Z21matrix_multiply_gpu_0PfS_S_iii_param_2];
	mad.lo.s32 	%r37, %r1, %r19, %r2;
	cvta.to.global.u64 	%rd48, %rd51;
	mul.wide.s32 	%rd49, %r37, 4;
	add.s64 	%rd50, %rd48, %rd49;
	st.global.f32 	[%rd50], %f67;
$L__BB0_14:
	ret;

}
	// .globl	_Z21matrix_multiply_gpu_1PfS_S_iii
.visible .entry _Z21matrix_multiply_gpu_1PfS_S_iii(
	.param .u64 .ptr .align 1 _Z21matrix_multiply_gpu_1PfS_S_iii_param_0,
	.param .u64 .ptr .align 1 _Z21matrix_multiply_gpu_1PfS_S_iii_param_1,
	.param .u64 .ptr .align 1 _Z21matrix_multiply_gpu_1PfS_S_iii_param_2,
	.param .u32 _Z21matrix_multiply_gpu_1PfS_S_iii_param_3,
	.param .u32 _Z21matrix_multiply_gpu_1PfS_S_iii_param_4,
	.param .u32 _Z21matrix_multiply_gpu_1PfS_S_iii_param_5
)
{
	.reg .pred 	%p<17>;
	.reg .b32 	%r<65>;
	.reg .b32 	%f<67>;
	.reg .b64 	%rd<42>;

	ld.param.u64 	%rd5, [_Z21matrix_multiply_gpu_1PfS_S_iii_param_0];
	ld.param.u64 	%rd6, [_Z21matrix_multiply_gpu_1PfS_S_iii_param_1];
	ld.param.u64 	%rd7, [_Z21matrix_multiply_gpu_1PfS_S_iii_param_2];
	ld.param.u32 	%r34, [_Z21matrix_multiply_gpu_1PfS_S_iii_param_3];
	ld.param.u32 	%r35, [_Z21matrix_multiply_gpu_1PfS_S_iii_param_4];
	ld.param.u32 	%r36, [_Z21matrix_multiply_gpu_1PfS_S_iii_param_5];
	cvta.to.global.u64 	%rd1, %rd6;
	cvta.to.global.u64 	%rd2, %rd5;
	cvta.to.global.u64 	%rd3, %rd7;
	mov.u32 	%r51, %ctaid.x;
	setp.ge.s32 	%p1, %r51, %r34;
	@%p1 bra 	$L__BB1_22;
	mov.u32 	%r54, %tid.x;
	setp.gt.s32 	%p2, %r36, 0;
	mov.u32 	%r3, %ntid.x;
	mov.u32 	%r4, %nctaid.x;
	@%p2 bra 	$L__BB1_2;
	bra.uni 	$L__BB1_18;
$L__BB1_2:
	and.b32  	%r5, %r36, 7;
	and.b32  	%r6, %r36, 2147483640;
	shl.b32 	%r7, %r35, 3;
	add.s64 	%rd4, %rd2, 16;
	mul.wide.s32 	%rd34, %r35, 4;
$L__BB1_3:
	setp.lt.s32 	%p6, %r54, %r35;
	@%p6 bra 	$L__BB1_5;
$L__BB1_4:
	add.s32 	%r51, %r51, %r4;
	setp.lt.s32 	%p16, %r51, %r34;
	@%p16 bra 	$L__BB1_3;
	bra.uni 	$L__BB1_22;
$L__BB1_5:
	mul.lo.s32 	%r12, %r51, %r36;
$L__BB1_6:
	setp.lt.u32 	%p7, %r36, 8;
	mov.f32 	%f66, 0f00000000;
	mov.b32 	%r59, 0;
	@%p7 bra 	$L__BB1_9;
	and.b32  	%r40, %r36, 2147483640;
	neg.s32 	%r57, %r40;
	mov.f32 	%f66, 0f00000000;
	mov.u32 	%r55, %r12;
	mov.u32 	%r56, %r54;
$L__BB1_8:
	.pragma "nounroll";
	mul.wide.s32 	%rd10, %r55, 4;
	add.s64 	%rd11, %rd4, %rd10;
	ld.global.f32 	%f16, [%rd11+-16];
	mul.wide.s32 	%rd12, %r56, 4;
	add.s64 	%rd13, %rd1, %rd12;
	ld.global.f32 	%f17, [%rd13];
	fma.rn.f32 	%f18, %f16, %f17, %f66;
	ld.global.f32 	%f19, [%rd11+-12];
	mul.wide.s32 	%rd14, %r35, 4;
	add.s64 	%rd15, %rd13, %rd14;
	ld.global.f32 	%f20, [%rd15];
	fma.rn.f32 	%f21, %f19, %f20, %f18;
	ld.global.f32 	%f22, [%rd11+-8];
	add.s64 	%rd16, %rd15, %rd14;
	ld.global.f32 	%f23, [%rd16];
	fma.rn.f32 	%f24, %f22, %f23, %f21;
	ld.global.f32 	%f25, [%rd11+-4];
	add.s64 	%rd17, %rd16, %rd14;
	ld.global.f32 	%f26, [%rd17];
	fma.rn.f32 	%f27, %f25, %f26, %f24;
	ld.global.f32 	%f28, [%rd11];
	add.s64 	%rd18, %rd17, %rd14;
	ld.global.f32 	%f29, [%rd18];
	fma.rn.f32 	%f30, %f28, %f29, %f27;
	ld.global.f32 	%f31, [%rd11+4];
	add.s64 	%rd19, %rd18, %rd14;
	ld.global.f32 	%f32, [%rd19];
	fma.rn.f32 	%f33, %f31, %f32, %f30;
	ld.global.f32 	%f34, [%rd11+8];
	add.s64 	%rd20, %rd19, %rd14;
	ld.global.f32 	%f35, [%rd20];
	fma.rn.f32 	%f36, %f34, %f35, %f33;
	ld.global.f32 	%f37, [%rd11+12];
	add.s64 	%rd21, %rd20, %rd14;
	ld.global.f32 	%f38, [%rd21];
	fma.rn.f32 	%f66, %f37, %f38, %f36;
	add.s32 	%r57, %r57, 8;
	add.s32 	%r56, %r56, %r7;
	add.s32 	%r55, %r55, 8;
	setp.ne.s32 	%p8, %r57, 0;
	mov.u32 	%r59, %r6;
	@%p8 bra 	$L__BB1_8;
$L__BB1_9:
	setp.eq.s32 	%p9, %r5, 0;
	@%p9 bra 	$L__BB1_17;
	add.s32 	%r41, %r5, -1;
	setp.lt.u32 	%p10, %r41, 3;
	@%p10 bra 	$L__BB1_12;
	add.s32 	%r42, %r59, %r12;
	mul.wide.s32 	%rd22, %r42, 4;
	add.s64 	%rd23, %rd2, %rd22;
	ld.global.f32 	%f40, [%rd23];
	mad.lo.s32 	%r43, %r59, %r35, %r54;
	mul.wide.s32 	%rd24, %r43, 4;
	add.s64 	%rd25, %rd1, %rd24;
	ld.global.f32 	%f41, [%rd25];
	fma.rn.f32 	%f42, %f40, %f41, %f66;
	ld.global.f32 	%f43, [%rd23+4];
	add.s64 	%rd27, %rd25, %rd34;
	ld.global.f32 	%f44, [%rd27];
	fma.rn.f32 	%f45, %f43, %f44, %f42;
	ld.global.f32 	%f46, [%rd23+8];
	add.s64 	%rd28, %rd27, %rd34;
	ld.global.f32 	%f47, [%rd28];
	fma.rn.f32 	%f48, %f46, %f47, %f45;
	ld.global.f32 	%f49, [%rd23+12];
	add.s64 	%rd29, %rd28, %rd34;
	ld.global.f32 	%f50, [%rd29];
	fma.rn.f32 	%f66, %f49, %f50, %f48;
	add.s32 	%r59, %r59, 4;
$L__BB1_12:
	and.b32  	%r44, %r36, 3;
	setp.eq.s32 	%p11, %r44, 0;
	@%p11 bra 	$L__BB1_17;
	setp.eq.s32 	%p12, %r44, 1;
	@%p12 bra 	$L__BB1_15;
	add.s32 	%r45, %r59, %r12;
	mul.wide.s32 	%rd30, %r45, 4;
	add.s64 	%rd31, %rd2, %rd30;
	ld.global.f32 	%f52, [%rd31];
	mad.lo.s32 	%r46, %r59, %r35, %r54;
	mul.wide.s32 	%rd32, %r46, 4;
	add.s64 	%rd33, %rd1, %rd32;
	ld.global.f32 	%f53, [%rd33];
	fma.rn.f32 	%f54, %f52, %f53, %f66;
	ld.global.f32 	%f55, [%rd31+4];
	add.s64 	%rd35, %rd33, %rd34;
	ld.global.f32 	%f56, [%rd35];
	fma.rn.f32 	%f66, %f55, %f56, %f54;
	add.s32 	%r59, %r59, 2;
$L__BB1_15:
	and.b32  	%r47, %r36, 1;
	setp.eq.b32 	%p13, %r47, 1;
	not.pred 	%p14, %p13;
	@%p14 bra 	$L__BB1_17;
	add.s32 	%r48, %r59, %r12;
	mul.wide.s32 	%rd36, %r48, 4;
	add.s64 	%rd37, %rd2, %rd36;
	ld.global.f32 	%f57, [%rd37];
	mad.lo.s32 	%r49, %r59, %r35, %r54;
	mul.wide.s32 	%rd38, %r49, 4;
	add.s64 	%rd39, %rd1, %rd38;
	ld.global.f32 	%f58, [%rd39];
	fma.rn.f32 	%f66, %f57, %f58, %f66;
$L__BB1_17:
	mad.lo.s32 	%r50, %r51, %r35, %r54;
	mul.wide.s32 	%rd40, %r50, 4;
	add.s64 	%rd41, %rd3, %rd40;
	st.global.f32 	[%rd41], %f66;
	add.s32 	%r54, %r54, %r3;
	setp.lt.s32 	%p15, %r54, %r35;
	@%p15 bra 	$L__BB1_6;
	bra.uni 	$L__BB1_4;
$L__BB1_18:
	setp.ge.s32 	%p3, %r54, %r35;
	@%p3 bra 	$L__BB1_21;
	mul.lo.s32 	%r29, %r51, %r35;
$L__BB1_20:
	add.s32 	%r37, %r54, %r29;
	mul.wide.s32 	%rd8, %r37, 4;
	add.s64 	%rd9, %rd3, %rd8;
	mov.b32 	%r38, 0;
	st.global.u32 	[%rd9], %r38;
	add.s32 	%r54, %r54, %r3;
	setp.lt.s32 	%p4, %r54, %r35;
	@%p4 bra 	$L__BB1_20;
$L__BB1_21:
	add.s32 	%r51, %r51, %r4;
	setp.lt.s32 	%p5, %r51, %r34;
	@%p5 bra 	$L__BB1_18;
$L__BB1_22:
	ret;

}
	// .globl	_Z21matrix_multiply_gpu_2PfS_S_iii
.visible .entry _Z21matrix_multiply_gpu_2PfS_S_iii(
	.param .u64 .ptr .align 1 _Z21matrix_multiply_gpu_2PfS_S_iii_param_0,
	.param .u64 .ptr .align 1 _Z21matrix_multiply_gpu_2PfS_S_iii_param_1,
	.param .u64 .ptr .align 1 _Z21matrix_multiply_gpu_2PfS_S_iii_param_2,
	.param .u32 _Z21matrix_multiply_gpu_2PfS_S_iii_param_3,
	.param .u32 _Z21matrix_multiply_gpu_2PfS_S_iii_param_4,
	.param .u32 _Z21matrix_multiply_gpu_2PfS_S_iii_param_5
)
{
	.reg .pred 	%p<16>;
	.reg .b32 	%r<65>;
	.reg .b32 	%f<116>;
	.reg .b64 	%rd<52>;
	// demoted variable
	.shared .align 4 .b8 _ZZ21matrix_multiply_gpu_2PfS_S_iiiE4data[1024];
	ld.param.u64 	%rd7, [_Z21matrix_multiply_gpu_2PfS_S_iii_param_0];
	ld.param.u64 	%rd8, [_Z21matrix_multiply_gpu_2PfS_S_iii_param_1];
	ld.param.u64 	%rd9, [_Z21matrix_multiply_gpu_2PfS_S_iii_param_2];
	ld.param.u32 	%r33, [_Z21matrix_multiply_gpu_2PfS_S_iii_param_4];
	ld.param.u32 	%r34, [_Z21matrix_multiply_gpu_2PfS_S_iii_param_5];
	cvta.to.global.u64 	%rd1, %rd8;
	cvta.to.global.u64 	%rd2, %rd9;
	mov.u32 	%r57, %tid.x;
	mov.u32 	%r2, %ctaid.x;
	setp.ge.s32 	%p1, %r57, %r34;
	@%p1 bra 	$L__BB2_3;
	mul.lo.s32 	%r3, %r34, %r2;
	mov.u32 	%r4, %ntid.x;
	cvta.to.global.u64 	%rd3, %rd7;
	mov.u32 	%r56, %r57;
$L__BB2_2:
	add.s32 	%r35, %r56, %r3;
	mul.wide.s32 	%rd10, %r35, 4;
	add.s64 	%rd11, %rd3, %rd10;
	ld.global.f32 	%f15, [%rd11];
	shl.b32 	%r36, %r56, 2;
	mov.u32 	%r37, _ZZ21matrix_multiply_gpu_2PfS_S_iiiE4data;
	add.s32 	%r38, %r37, %r36;
	st.shared.f32 	[%r38], %f15;
	add.s32 	%r56, %r56, %r4;
	setp.lt.s32 	%p2, %r56, %r34;
	@%p2 bra 	$L__BB2_2;
$L__BB2_3:
	bar.sync 	0;
	setp.ge.s32 	%p3, %r57, %r33;
	@%p3 bra 	$L__BB2_21;
	setp.gt.s32 	%p4, %r34, 0;
	mul.lo.s32 	%r7, %r33, %r2;
	mov.u32 	%r8, %ntid.x;
	@%p4 bra 	$L__BB2_5;
	bra.uni 	$L__BB2_20;
$L__BB2_5:
	and.b32  	%r9, %r34, 15;
	add.s32 	%r10, %r9, -1;
	and.b32  	%r11, %r34, 7;
	add.s32 	%r12, %r11, -1;
	and.b32  	%r13, %r34, 2147483632;
	and.b32  	%r14, %r34, 3;
	neg.s32 	%r15, %r13;
	shl.b32 	%r16, %r33, 4;
	mul.wide.s32 	%rd5, %r33, 4;
$L__BB2_6:
	setp.lt.u32 	%p6, %r34, 16;
	mov.f32 	%f115, 0f00000000;
	mov.b32 	%r62, 0;
	@%p6 bra 	$L__BB2_9;
	mov.u32 	%r43, _ZZ21matrix_multiply_gpu_2PfS_S_iiiE4data;
	add.s32 	%r58, %r43, 32;
	mov.f32 	%f115, 0f00000000;
	mov.u32 	%r59, %r57;
	mov.u32 	%r60, %r15;
$L__BB2_8:
	.pragma "nounroll";
	ld.shared.f32 	%f19, [%r58+-32];
	mul.wide.s32 	%rd14, %r59, 4;
	add.s64 	%rd15, %rd1, %rd14;
	ld.global.f32 	%f20, [%rd15];
	fma.rn.f32 	%f21, %f19, %f20, %f115;
	ld.shared.f32 	%f22, [%r58+-28];
	add.s64 	%rd17, %rd15, %rd5;
	ld.global.f32 	%f23, [%rd17];
	fma.rn.f32 	%f24, %f22, %f23, %f21;
	ld.shared.f32 	%f25, [%r58+-24];
	add.s64 	%rd18, %rd17, %rd5;
	ld.global.f32 	%f26, [%rd18];
	fma.rn.f32 	%f27, %f25, %f26, %f24;
	ld.shared.f32 	%f28, [%r58+-20];
	add.s64 	%rd19, %rd18, %rd5;
	ld.global.f32 	%f29, [%rd19];
	fma.rn.f32 	%f30, %f28, %f29, %f27;
	ld.shared.f32 	%f31, [%r58+-16];
	add.s64 	%rd20, %rd19, %rd5;
	ld.global.f32 	%f32, [%rd20];
	fma.rn.f32 	%f33, %f31, %f32, %f30;
	ld.shared.f32 	%f34, [%r58+-12];
	add.s64 	%rd21, %rd20, %rd5;
	ld.global.f32 	%f35, [%rd21];
	fma.rn.f32 	%f36, %f34, %f35, %f33;
	ld.shared.f32 	%f37, [%r58+-8];
	add.s64 	%rd22, %rd21, %rd5;
	ld.global.f32 	%f38, [%rd22];
	fma.rn.f32 	%f39, %f37, %f38, %f36;
	ld.shared.f32 	%f40, [%r58+-4];
	add.s64 	%rd23, %rd22, %rd5;
	ld.global.f32 	%f41, [%rd23];
	fma.rn.f32 	%f42, %f40, %f41, %f39;
	ld.shared.f32 	%f43, [%r58];
	add.s64 	%rd24, %rd23, %rd5;
	ld.global.f32 	%f44, [%rd24];
	fma.rn.f32 	%f45, %f43, %f44, %f42;
	ld.shared.f32 	%f46, [%r58+4];
	add.s64 	%rd25, %rd24, %rd5;
	ld.global.f32 	%f47, [%rd25];
	fma.rn.f32 	%f48, %f46, %f47, %f45;
	ld.shared.f32 	%f49, [%r58+8];
	add.s64 	%rd26, %rd25, %rd5;
	ld.global.f32 	%f50, [%rd26];
	fma.rn.f32 	%f51, %f49, %f50, %f48;
	ld.shared.f32 	%f52, [%r58+12];
	add.s64 	%rd27, %rd26, %rd5;
	ld.global.f32 	%f53, [%rd27];
	fma.rn.f32 	%f54, %f52, %f53, %f51;
	ld.shared.f32 	%f55, [%r58+16];
	add.s64 	%rd28, %rd27, %rd5;
	ld.global.f32 	%f56, [%rd28];
	fma.rn.f32 	%f57, %f55, %f56, %f54;
	ld.shared.f32 	%f58, [%r58+20];
	add.s64 	%rd29, %rd28, %rd5;
	ld.global.f32 	%f59, [%rd29];
	fma.rn.f32 	%f60, %f58, %f59, %f57;
	ld.shared.f32 	%f61, [%r58+24];
	add.s64 	%rd30, %rd29, %rd5;
	ld.global.f32 	%f62, [%rd30];
	fma.rn.f32 	%f63, %f61, %f62, %f60;
	ld.shared.f32 	%f64, [%r58+28];
	add.s64 	%rd31, %rd30, %rd5;
	ld.global.f32 	%f65, [%rd31];
	fma.rn.f32 	%f115, %f64, %f65, %f63;
	add.s32 	%r60, %r60, 16;
	add.s32 	%r59, %r59, %r16;
	add.s32 	%r58, %r58, 64;
	setp.ne.s32 	%p7, %r60, 0;
	mov.u32 	%r62, %r13;
	@%p7 bra 	$L__BB2_8;
$L__BB2_9:
	setp.eq.s32 	%p8, %r9, 0;
	@%p8 bra 	$L__BB2_19;
	setp.lt.u32 	%p9, %r10, 7;
	@%p9 bra 	$L__BB2_12;
	shl.b32 	%r44, %r62, 2;
	mov.u32 	%r45, _ZZ21matrix_multiply_gpu_2PfS_S_iiiE4data;
	add.s32 	%r46, %r45, %r44;
	ld.shared.f32 	%f67, [%r46];
	mad.lo.s32 	%r47, %r62, %r33, %r57;
	mul.wide.s32 	%rd32, %r47, 4;
	add.s64 	%rd33, %rd1, %rd32;
	ld.global.f32 	%f68, [%rd33];
	fma.rn.f32 	%f69, %f67, %f68, %f115;
	ld.shared.f32 	%f70, [%r46+4];
	add.s64 	%rd35, %rd33, %rd5;
	ld.global.f32 	%f71, [%rd35];
	fma.rn.f32 	%f72, %f70, %f71, %f69;
	ld.shared.f32 	%f73, [%r46+8];
	add.s64 	%rd36, %rd35, %rd5;
	ld.global.f32 	%f74, [%rd36];
	fma.rn.f32 	%f75, %f73, %f74, %f72;
	ld.shared.f32 	%f76, [%r46+12];
	add.s64 	%rd37, %rd36, %rd5;
	ld.global.f32 	%f77, [%rd37];
	fma.rn.f32 	%f78, %f76, %f77, %f75;
	ld.shared.f32 	%f79, [%r46+16];
	add.s64 	%rd38, %rd37, %rd5;
	ld.global.f32 	%f80, [%rd38];
	fma.rn.f32 	%f81, %f79, %f80, %f78;
	ld.shared.f32 	%f82, [%r46+20];
	add.s64 	%rd39, %rd38, %rd5;
	ld.global.f32 	%f83, [%rd39];
	fma.rn.f32 	%f84, %f82, %f83, %f81;
	ld.shared.f32 	%f85, [%r46+24];
	add.s64 	%rd40, %rd39, %rd5;
	ld.global.f32 	%f86, [%rd40];
	fma.rn.f32 	%f87, %f85, %f86, %f84;
	ld.shared.f32 	%f88, [%r46+28];
	add.s64 	%rd41, %rd40, %rd5;
	ld.global.f32 	%f89, [%rd41];
	fma.rn.f32 	%f115, %f88, %f89, %f87;
	add.s32 	%r62, %r62, 8;
$L__BB2_12:
	setp.eq.s32 	%p10, %r11, 0;
	@%p10 bra 	$L__BB2_19;
	setp.lt.u32 	%p11, %r12, 3;
	@%p11 bra 	$L__BB2_15;
	shl.b32 	%r48, %r62, 2;
	mov.u32 	%r49, _ZZ21matrix_multiply_gpu_2PfS_S_iiiE4data;
	add.s32 	%r50, %r49, %r48;
	ld.shared.f32 	%f91, [%r50];
	mad.lo.s32 	%r51, %r62, %r33, %r57;
	mul.wide.s32 	%rd42, %r51, 4;
	add.s64 	%rd43, %rd1, %rd42;
	ld.global.f32 	%f92, [%rd43];
	fma.rn.f32 	%f93, %f91, %f92, %f115;
	ld.shared.f32 	%f94, [%r50+4];
	add.s64 	%rd45, %rd43, %rd5;
	ld.global.f32 	%f95, [%rd45];
	fma.rn.f32 	%f96, %f94, %f95, %f93;
	ld.shared.f32 	%f97, [%r50+8];
	add.s64 	%rd46, %rd45, %rd5;
	ld.global.f32 	%f98, [%rd46];
	fma.rn.f32 	%f99, %f97, %f98, %f96;
	ld.shared.f32 	%f100, [%r50+12];
	add.s64 	%rd47, %rd46, %rd5;
	ld.global.f32 	%f101, [%rd47];
	fma.rn.f32 	%f115, %f100, %f101, %f99;
	add.s32 	%r62, %r62, 4;
$L__BB2_15:
	setp.eq.s32 	%p12, %r14, 0;
	@%p12 bra 	$L__BB2_19;
	setp.eq.s32 	%p13, %r14, 1;
	shl.b32 	%r52, %r62, 2;
	mov.u32 	%r53, _ZZ21matrix_multiply_gpu_2PfS_S_iiiE4data;
	add.s32 	%r29, %r53, %r52;
	ld.shared.f32 	%f102, [%r29];
	mad.lo.s32 	%r54, %r62, %r33, %r57;
	mul.wide.s32 	%rd48, %r54, 4;
	add.s64 	%rd4, %rd1, %rd48;
	ld.global.f32 	%f103, [%rd4];
	fma.rn.f32 	%f115, %f102, %f103, %f115;
	@%p13 bra 	$L__BB2_19;
	setp.eq.s32 	%p14, %r14, 2;
	ld.shared.f32 	%f104, [%r29+4];
	add.s64 	%rd6, %rd4, %rd5;
	ld.global.f32 	%f105, [%rd6];
	fma.rn.f32 	%f115, %f104, %f105, %f115;
	@%p14 bra 	$L__BB2_19;
	ld.shared.f32 	%f106, [%r29+8];
	add.s64 	%rd49, %rd6, %rd5;
	ld.global.f32 	%f107, [%rd49];
	fma.rn.f32 	%f115, %f106, %f107, %f115;
$L__BB2_19:
	add.s32 	%r55, %r57, %r7;
	mul.wide.s32 	%rd50, %r55, 4;
	add.s64 	%rd51, %rd2, %rd50;
	st.global.f32 	[%rd51], %f115;
	add.s32 	%r57, %r57, %r8;
	setp.lt.s32 	%p15, %r57, %r33;
	@%p15 bra 	$L__BB2_6;
	bra.uni 	$L__BB2_21;
$L__BB2_20:
	add.s32 	%r39, %r57, %r7;
	mul.wide.s32 	%rd12, %r39, 4;
	add.s64 	%rd13, %rd2, %rd12;
	mov.b32 	%r40, 0;
	st.global.u32 	[%rd13], %r40;
	add.s32 	%r57, %r57, %r8;
	setp.lt.s32 	%p5, %r57, %r33;
	@%p5 bra 	$L__BB2_20;
$L__BB2_21:
	ret;

}
	// .globl	_Z21matrix_multiply_gpu_3PfS_S_iii
.visible .entry _Z21matrix_multiply_gpu_3PfS_S_iii(
	.param .u64 .ptr .align 1 _Z21matrix_multiply_gpu_3PfS_S_iii_param_0,
	.param .u64 .ptr .align 1 _Z21matrix_multiply_gpu_3PfS_S_iii_param_1,
	.param .u64 .ptr .align 1 _Z21matrix_multiply_gpu_3PfS_S_iii_param_2,
	.param .u32 _Z21matrix_multiply_gpu_3PfS_S_iii_param_3,
	.param .u32 _Z21matrix_multiply_gpu_3PfS_S_iii_param_4,
	.param .u32 _Z21matrix_multiply_gpu_3PfS_S_iii_param_5
)
{
	.reg .pred 	%p<3>;
	.reg .b32 	%r<38>;
	.reg .b32 	%f<105>;
	.reg .b64 	%rd<13>;
	// demoted variable
	.shared .align 4 .b8 _ZZ21matrix_multiply_gpu_3PfS_S_iiiE4matA[4096];
	// demoted variable
	.shared .align 4 .b8 _ZZ21matrix_multiply_gpu_3PfS_S_iiiE4matB[4096];
	ld.param.u64 	%rd3, [_Z21matrix_multiply_gpu_3PfS_S_iii_param_0];
	ld.param.u64 	%rd4, [_Z21matrix_multiply_gpu_3PfS_S_iii_param_1];
	ld.param.u64 	%rd5, [_Z21matrix_multiply_gpu_3PfS_S_iii_param_2];
	ld.param.u32 	%r19, [_Z21matrix_multiply_gpu_3PfS_S_iii_param_4];
	ld.param.u32 	%r20, [_Z21matrix_multiply_gpu_3PfS_S_iii_param_5];
	mov.u32 	%r21, %ctaid.x;
	mov.u32 	%r22, %ctaid.y;
	mov.u32 	%r1, %tid.x;
	mov.u32 	%r2, %tid.y;
	shl.b32 	%r3, %r21, 5;
	shl.b32 	%r23, %r22, 5;
	add.s32 	%r4, %r23, %r2;
	setp.lt.s32 	%p1, %r20, 32;
	mov.f32 	%f104, 0f00000000;
	@%p1 bra 	$L__BB3_3;
	shl.b32 	%r24, %r2, 7;
	mov.u32 	%r25, _ZZ21matrix_multiply_gpu_3PfS_S_iiiE4matA;
	add.s32 	%r5, %r25, %r24;
	shl.b32 	%r26, %r1, 2;
	add.s32 	%r6, %r5, %r26;
	mov.u32 	%r27, _ZZ21matrix_multiply_gpu_3PfS_S_iiiE4matB;
	add.s32 	%r8, %r27, %r26;
	add.s32 	%r7, %r8, %r24;
	shr.s32 	%r28, %r20, 31;
	shr.u32 	%r29, %r28, 27;
	add.s32 	%r30, %r20, %r29;
	shr.s32 	%r31, %r30, 5;
	neg.s32 	%r37, %r31;
	mad.lo.s32 	%r36, %r20, %r4, %r1;
	mad.lo.s32 	%r32, %r2, %r19, %r1;
	add.s32 	%r35, %r32, %r3;
	shl.b32 	%r12, %r19, 5;
	cvta.to.global.u64 	%rd1, %rd3;
	cvta.to.global.u64 	%rd2, %rd4;
	mov.f32 	%f104, 0f00000000;
$L__BB3_2:
	mul.wide.s32 	%rd6, %r36, 4;
	add.s64 	%rd7, %rd1, %rd6;
	ld.global.f32 	%f6, [%rd7];
	st.shared.f32 	[%r6], %f6;
	mul.wide.s32 	%rd8, %r35, 4;
	add.s64 	%rd9, %rd2, %rd8;
	ld.global.f32 	%f7, [%rd9];
	st.shared.f32 	[%r7], %f7;
	bar.sync 	0;
	ld.shared.f32 	%f8, [%r5];
	ld.shared.f32 	%f9, [%r8];
	fma.rn.f32 	%f10, %f8, %f9, %f104;
	ld.shared.f32 	%f11, [%r5+4];
	ld.shared.f32 	%f12, [%r8+128];
	fma.rn.f32 	%f13, %f11, %f12, %f10;
	ld.shared.f32 	%f14, [%r5+8];
	ld.shared.f32 	%f15, [%r8+256];
	fma.rn.f32 	%f16, %f14, %f15, %f13;
	ld.shared.f32 	%f17, [%r5+12];
	ld.shared.f32 	%f18, [%r8+384];
	fma.rn.f32 	%f19, %f17, %f18, %f16;
	ld.shared.f32 	%f20, [%r5+16];
	ld.shared.f32 	%f21, [%r8+512];
	fma.rn.f32 	%f22, %f20, %f21, %f19;
	ld.shared.f32 	%f23, [%r5+20];
	ld.shared.f32 	%f24, [%r8+640];
	fma.rn.f32 	%f25, %f23, %f24, %f22;
	ld.shared.f32 	%f26, [%r5+24];
	ld.shared.f32 	%f27, [%r8+768];
	fma.rn.f32 	%f28, %f26, %f27, %f25;
	ld.shared.f32 	%f29, [%r5+28];
	ld.shared.f32 	%f30, [%r8+896];
	fma.rn.f32 	%f31, %f29, %f30, %f28;
	ld.shared.f32 	%f32, [%r5+32];
	ld.shared.f32 	%f33, [%r8+1024];
	fma.rn.f32 	%f34, %f32, %f33, %f31;
	ld.shared.f32 	%f35, [%r5+36];
	ld.shared.f32 	%f36, [%r8+1152];
	fma.rn.f32 	%f37, %f35, %f36, %f34;
	ld.shared.f32 	%f38, [%r5+40];
	ld.shared.f32 	%f39, [%r8+1280];
	fma.rn.f32 	%f40, %f38, %f39, %f37;
	ld.shared.f32 	%f41, [%r5+44];
	ld.shared.f32 	%f42, [%r8+1408];
	fma.rn.f32 	%f43, %f41, %f42, %f40;
	ld.shared.f32 	%f44, [%r5+48];
	ld.shared.f32 	%f45, [%r8+1536];
	fma.rn.f32 	%f46, %f44, %f45, %f43;
	ld.shared.f32 	%f47, [%r5+52];
	ld.shared.f32 	%f48, [%r8+1664];
	fma.rn.f32 	%f49, %f47, %f48, %f46;
	ld.shared.f32 	%f50, [%r5+56];
	ld.shared.f32 	%f51, [%r8+1792];
	fma.rn.f32 	%f52, %f50, %f51, %f49;
	ld.shared.f32 	%f53, [%r5+60];
	ld.shared.f32 	%f54, [%r8+1920];
	fma.rn.f32 	%f55, %f53, %f54, %f52;
	ld.shared.f32 	%f56, [%r5+64];
	ld.shared.f32 	%f57, [%r8+2048];
	fma.rn.f32 	%f58, %f56, %f57, %f55;
	ld.shared.f32 	%f59, [%r5+68];
	ld.shared.f32 	%f60, [%r8+2176];
	fma.rn.f32 	%f61, %f59, %f60, %f58;
	ld.shared.f32 	%f62, [%r5+72];
	ld.shared.f32 	%f63, [%r8+2304];
	fma.rn.f32 	%f64, %f62, %f63, %f61;
	ld.shared.f32 	%f65, [%r5+76];
	ld.shared.f32 	%f66, [%r8+2432];
	fma.rn.f32 	%f67, %f65, %f66, %f64;
	ld.shared.f32 	%f68, [%r5+80];
	ld.shared.f32 	%f69, [%r8+2560];
	fma.rn.f32 	%f70, %f68, %f69, %f67;
	ld.shared.f32 	%f71, [%r5+84];
	ld.shared.f32 	%f72, [%r8+2688];
	fma.rn.f32 	%f73, %f71, %f72, %f70;
	ld.shared.f32 	%f74, [%r5+88];
	ld.shared.f32 	%f75, [%r8+2816];
	fma.rn.f32 	%f76, %f74, %f75, %f73;
	ld.shared.f32 	%f77, [%r5+92];
	ld.shared.f32 	%f78, [%r8+2944];
	fma.rn.f32 	%f79, %f77, %f78, %f76;
	ld.shared.f32 	%f80, [%r5+96];
	ld.shared.f32 	%f81, [%r8+3072];
	fma.rn.f32 	%f82, %f80, %f81, %f79;
	ld.shared.f32 	%f83, [%r5+100];
	ld.shared.f32 	%f84, [%r8+3200];
	fma.rn.f32 	%f85, %f83, %f84, %f82;
	ld.shared.f32 	%f86, [%r5+104];
	ld.shared.f32 	%f87, [%r8+3328];
	fma.rn.f32 	%f88, %f86, %f87, %f85;
	ld.shared.f32 	%f89, [%r5+108];
	ld.shared.f32 	%f90, [%r8+3456];
	fma.rn.f32 	%f91, %f89, %f90, %f88;
	ld.shared.f32 	%f92, [%r5+112];
	ld.shared.f32 	%f93, [%r8+3584];
	fma.rn.f32 	%f94, %f92, %f93, %f91;
	ld.shared.f32 	%f95, [%r5+116];
	ld.shared.f32 	%f96, [%r8+3712];
	fma.rn.f32 	%f97, %f95, %f96, %f94;
	ld.shared.f32 	%f98, [%r5+120];
	ld.shared.f32 	%f99, [%r8+3840];
	fma.rn.f32 	%f100, %f98, %f99, %f97;
	ld.shared.f32 	%f101, [%r5+124];
	ld.shared.f32 	%f102, [%r8+3968];
	fma.rn.f32 	%f104, %f101, %f102, %f100;
	bar.sync 	0;
	add.s32 	%r37, %r37, 1;
	setp.ne.s32 	%p2, %r37, 0;
	add.s32 	%r36, %r36, 32;
	add.s32 	%r35, %r35, %r12;
	@%p2 bra 	$L__BB3_2;
$L__BB3_3:
	cvta.to.global.u64 	%rd10, %rd5;
	add.s32 	%r33, %r3, %r1;
	mad.lo.s32 	%r34, %r19, %r4, %r33;
	mul.wide.s32 	%rd11, %r34, 4;
	add.s64 	%rd12, %rd10, %rd11;
	st.global.f32 	[%rd12], %f104;
	ret;

}


// ===== COMPILED SASS (sm_100) =====

	.target	sm_100

	.elftype	@"ET_EXEC"


//--------------------- .note.nv.tkinfo           --------------------------
	.section	.note.nv.tkinfo,"",@"SHT_NOTE"
	.sectionflags	@"SHF_NOTE_NV_TKINFO"
	.tkinfo
        /*0018*/ 	.word	0x00000002
        /*0030*/ 	.string	""
        /*0030*/ 	.string	"ptxas"
        /*0030*/ 	.string	"Cuda compilation tools, release 13.0, V13.0.88"
        /*0030*/ 	.string	"Build cuda_13.0.r13.0/compiler.36424714_0"
        /*0030*/ 	.string	"-arch sm_100 -m 64 "



//--------------------- .note.nv.cuinfo           --------------------------
	.section	.note.nv.cuinfo,"",@"SHT_NOTE"
	.sectionflags	@"SHF_NOTE_NV_CUINFO"
        /*0018*/ 	.short	0x0002
        /*001a*/ 	.short	0x0064
        /*001c*/ 	.short	0x0082
	.zero		2


//--------------------- .nv.info                  --------------------------
	.section	.nv.info,"",@"SHT_CUDA_INFO"
	.align	4


	//----- nvinfo : EIATTR_REGCOUNT
	.align		4
        /*0000*/ 	.byte	0x04, 0x2f
        /*0002*/ 	.short	(.L_1 - .L_0)
	.align		4
.L_0:
        /*0004*/ 	.word	index@(_Z21matrix_multiply_gpu_0PfS_S_iii)
        /*0008*/ 	.word	0x00000020


	//----- nvinfo : EIATTR_FRAME_SIZE
	.align		4
.L_1:
        /*000c*/ 	.byte	0x04, 0x11
        /*000e*/ 	.short	(.L_3 - .L_2)
	.align		4
.L_2:
        /*0010*/ 	.word	index@(_Z21matrix_multiply_gpu_0PfS_S_iii)
        /*0014*/ 	.word	0x00000000


	//----- nvinfo : EIATTR_REGCOUNT
	.align		4
.L_3:
        /*0018*/ 	.byte	0x04, 0x2f
        /*001a*/ 	.short	(.L_5 - .L_4)
	.align		4
.L_4:
        /*001c*/ 	.word	index@(_Z21matrix_multiply_gpu_1PfS_S_iii)
        /*0020*/ 	.word	0x00000020


	//----- nvinfo : EIATTR_FRAME_SIZE
	.align		4
.L_5:
        /*0024*/ 	.byte	0x04, 0x11
        /*0026*/ 	.short	(.L_7 - .L_6)
	.align		4
.L_6:
        /*0028*/ 	.word	index@(_Z21matrix_multiply_gpu_1PfS_S_iii)
        /*002c*/ 	.word	0x00000000


	//----- nvinfo : EIATTR_REGCOUNT
	.align		4
.L_7:
        /*0030*/ 	.byte	0x04, 0x2f
        /*0032*/ 	.short	(.L_9 - .L_8)
	.align		4
.L_8:
        /*0034*/ 	.word	index@(_Z21matrix_multiply_gpu_2PfS_S_iii)
        /*0038*/ 	.word	0x00000020


	//----- nvinfo : EIATTR_FRAME_SIZE
	.align		4
.L_9:
        /*003c*/ 	.byte	0x04, 0x11
        /*003e*/ 	.short	(.L_11 - .L_10)
	.align		4
.L_10:
        /*0040*/ 	.word	index@(_Z21matrix_multiply_gpu_2PfS_S_iii)
        /*0044*/ 	.word	0x00000000


	//----- nvinfo : EIATTR_REGCOUNT
	.align		4
.L_11:
        /*0048*/ 	.byte	0x04, 0x2f
        /*004a*/ 	.short	(.L_13 - .L_12)
	.align		4
.L_12:
        /*004c*/ 	.word	index@(_Z21matrix_multiply_gpu_3PfS_S_iii)
        /*0050*/ 	.word	0x0000001f


	//----- nvinfo : EIATTR_FRAME_SIZE
	.align		4
.L_13:
        /*0054*/ 	.byte	0x04, 0x11
        /*0056*/ 	.short	(.L_15 - .L_14)
	.align		4
.L_14:
        /*0058*/ 	.word	index@(_Z21matrix_multiply_gpu_3PfS_S_iii)
        /*005c*/ 	.word	0x00000000


	//----- nvinfo : EIATTR_MIN_STACK_SIZE
	.align		4
.L_15:
        /*0060*/ 	.byte	0x04, 0x12
        /*0062*/ 	.short	(.L_17 - .L_16)
	.align		4
.L_16:
        /*0064*/ 	.word	index@(_Z21matrix_multiply_gpu_3PfS_S_iii)
        /*0068*/ 	.word	0x00000000


	//----- nvinfo : EIATTR_MIN_STACK_SIZE
	.align		4
.L_17:
        /*006c*/ 	.byte	0x04, 0x12
        /*006e*/ 	.short	(.L_19 - .L_18)
	.align		4
.L_18:
        /*0070*/ 	.word	index@(_Z21matrix_multiply_gpu_2PfS_S_iii)
        /*0074*/ 	.word	0x00000000


	//----- nvinfo : EIATTR_MIN_STACK_SIZE
	.align		4
.L_19:
        /*0078*/ 	.byte	0x04, 0x12
        /*007a*/ 	.short	(.L_21 - .L_20)
	.align		4
.L_20:
        /*007c*/ 	.word	index@(_Z21matrix_multiply_gpu_1PfS_S_iii)
        /*0080*/ 	.word	0x00000000


	//----- nvinfo : EIATTR_MIN_STACK_SIZE
	.align		4
.L_21:
        /*0084*/ 	.byte	0x04, 0x12
        /*0086*/ 	.short	(.L_23 - .L_22)
	.align		4
.L_22:
        /*0088*/ 	.word	index@(_Z21matrix_multiply_gpu_0PfS_S_iii)
        /*008c*/ 	.word	0x00000000
.L_23:


//--------------------- .nv.compat                --------------------------
	.section	.nv.compat,"",@"SHT_CUDA_COMPAT_INFO"
	.align	4
        /*0000*/ 	.byte	0x02, 0x09, 0x00, 0x00, 0x02, 0x02, 0x01, 0x00, 0x02, 0x05, 0x05, 0x00, 0x03, 0x07, 0x01, 0x01
        /*0010*/ 	.byte	0x02, 0x03, 0x00, 0x00, 0x02, 0x06, 0x01, 0x00, 0x04, 0x0b, 0x08, 0x00, 0x09, 0x00, 0x00, 0x00
        /*0020*/ 	.byte	0x00, 0x00, 0x00, 0x00


//--------------------- .nv.info._Z21matrix_multiply_gpu_3PfS_S_iii --------------------------
	.section	.nv.info._Z21matrix_multiply_gpu_3PfS_S_iii,"",@"SHT_CUDA_INFO"
	.sectionflags	@""
	.align	4


	//----- nvinfo : EIATTR_CUDA_API_VERSION
	.align		4
        /*0000*/ 	.byte	0x04, 0x37
        /*0002*/ 	.short	(.L_25 - .L_24)
.L_24:
        /*0004*/ 	.word	0x00000082


	//----- nvinfo : EIATTR_KPARAM_INFO
	.align		4
.L_25:
        /*0008*/ 	.byte	0x04, 0x17
        /*000a*/ 	.short	(.L_27 - .L_26)
.L_26:
        /*000c*/ 	.word	0x00000000
        /*0010*/ 	.short	0x0005
        /*0012*/ 	.short	0x0020
        /*0014*/ 	.byte	0x00, 0xf0, 0x11, 0x00


	//----- nvinfo : EIATTR_KPARAM_INFO
	.align		4
.L_27:
        /*0018*/ 	.byte	0x04, 0x17
        /*001a*/ 	.short	(.L_29 - .L_28)
.L_28:
        /*001c*/ 	.word	0x00000000
        /*0020*/ 	.short	0x0004
        /*0022*/ 	.short	0x001c
        /*0024*/ 	.byte	0x00, 0xf0, 0x11, 0x00


	//----- nvinfo : EIATTR_KPARAM_INFO
	.align		4
.L_29:
        /*0028*/ 	.byte	0x04, 0x17
        /*002a*/ 	.short	(.L_31 - .L_30)
.L_30:
        /*002c*/ 	.word	0x00000000
        /*0030*/ 	.short	0x0003
        /*0032*/ 	.short	0x0018
        /*0034*/ 	.byte	0x00, 0xf0, 0x11, 0x00


	//----- nvinfo : EIATTR_KPARAM_INFO
	.align		4
.L_31:
        /*0038*/ 	.byte	0x04, 0x17
        /*003a*/ 	.short	(.L_33 - .L_32)
.L_32:
        /*003c*/ 	.word	0x00000000
        /*0040*/ 	.short	0x0002
        /*0042*/ 	.short	0x0010
        /*0044*/ 	.byte	0x00, 0xf5, 0x21, 0x00


	//----- nvinfo : EIATTR_KPARAM_INFO
	.align		4
.L_33:
        /*0048*/ 	.byte	0x04, 0x17
        /*004a*/ 	.short	(.L_35 - .L_34)
.L_34:
        /*004c*/ 	.word	0x00000000
        /*0050*/ 	.short	0x0001
        /*0052*/ 	.short	0x0008
        /*0054*/ 	.byte	0x00, 0xf5, 0x21, 0x00


	//----- nvinfo : EIATTR_KPARAM_INFO
	.align		4
.L_35:
        /*0058*/ 	.byte	0x04, 0x17
        /*005a*/ 	.short	(.L_37 - .L_36)
.L_36:
        /*005c*/ 	.word	0x00000000
        /*0060*/ 	.short	0x0000
        /*0062*/ 	.short	0x0000
        /*0064*/ 	.byte	0x00, 0xf5, 0x21, 0x00


	//----- nvinfo : EIATTR_SPARSE_MMA_MASK
	.align		4
.L_37:
        /*0068*/ 	.byte	0x03, 0x50
        /*006a*/ 	.short	0x0000


	//----- nvinfo : EIATTR_MAXREG_COUNT
	.align		4
        /*006c*/ 	.byte	0x03, 0x1b
        /*006e*/ 	.short	0x00ff


	//----- nvinfo : EIATTR_NUM_BARRIERS
	.align		4
        /*0070*/ 	.byte	0x02, 0x4c
        /*0072*/ 	.byte	0x01
	.zero		1


	//----- nvinfo : EIATTR_MERCURY_ISA_VERSION
	.align		4
        /*0074*/ 	.byte	0x03, 0x5f
        /*0076*/ 	.short	0x0101


	//----- nvinfo : EIATTR_VRC_CTA_INIT_COUNT
	.align		4
        /*0078*/ 	.byte	0x02, 0x4a
	.zero		1
	.zero		1


	//----- nvinfo : EIATTR_EXIT_INSTR_OFFSETS
	.align		4
        /*007c*/ 	.byte	0x04, 0x1c
        /*007e*/ 	.short	(.L_39 - .L_38)


	//   ....[0]....
.L_38:
        /*0080*/ 	.word	0x000007a0


	//----- nvinfo : EIATTR_CBANK_PARAM_SIZE
	.align		4
.L_39:
        /*0084*/ 	.byte	0x03, 0x19
        /*0086*/ 	.short	0x0024


	//----- nvinfo : EIATTR_PARAM_CBANK
	.align		4
        /*0088*/ 	.byte	0x04, 0x0a
        /*008a*/ 	.short	(.L_41 - .L_40)
	.align		4
.L_40:
        /*008c*/ 	.word	index@(.nv.constant0._Z21matrix_multiply_gpu_3PfS_S_iii)
        /*0090*/ 	.short	0x0380
        /*0092*/ 	.short	0x0024


	//----- nvinfo : EIATTR_SW_WAR
	.align		4
.L_41:
        /*0094*/ 	.byte	0x04, 0x36
        /*0096*/ 	.short	(.L_43 - .L_42)
.L_42:
        /*0098*/ 	.word	0x00000008
.L_43:


//--------------------- .nv.info._Z21matrix_multiply_gpu_2PfS_S_iii --------------------------
	.section	.nv.info._Z21matrix_multiply_gpu_2PfS_S_iii,"",@"SHT_CUDA_INFO"
	.sectionflags	@""
	.align	4


	//----- nvinfo : EIATTR_CUDA_API_VERSION
	.align		4
        /*0000*/ 	.byte	0x04, 0x37
        /*0002*/ 	.short	(.L_45 - .L_44)
.L_44:
        /*0004*/ 	.word	0x00000082


	//----- nvinfo : EIATTR_KPARAM_INFO
	.align		4
.L_45:
        /*0008*/ 	.byte	0x04, 0x17
        /*000a*/ 	.short	(.L_47 - .L_46)
.L_46:
        /*000c*/ 	.word	0x00000000
        /*0010*/ 	.short	0x0005
        /*0012*/ 	.short	0x0020
        /*0014*/ 	.byte	0x00, 0xf0, 0x11, 0x00


	//----- nvinfo : EIATTR_KPARAM_INFO
	.align		4
.L_47:
        /*0018*/ 	.byte	0x04, 0x17
        /*001a*/ 	.short	(.L_49 - .L_48)
.L_48:
        /*001c*/ 	.word	0x00000000
        /*0020*/ 	.short	0x0004
        /*0022*/ 	.short	0x001c
        /*0024*/ 	.byte	0x00, 0xf0, 0x11, 0x00


	//----- nvinfo : EIATTR_KPARAM_INFO
	.align		4
.L_49:
        /*0028*/ 	.byte	0x04, 0x17
        /*002a*/ 	.short	(.L_51 - .L_50)
.L_50:
        /*002c*/ 	.word	0x00000000
        /*0030*/ 	.short	0x0003
        /*0032*/ 	.short	0x0018
        /*0034*/ 	.byte	0x00, 0xf0, 0x11, 0x00


	//----- nvinfo : EIATTR_KPARAM_INFO
	.align		4
.L_51:
        /*0038*/ 	.byte	0x04, 0x17
        /*003a*/ 	.short	(.L_53 - .L_52)
.L_52:
        /*003c*/ 	.word	0x00000000
        /*0040*/ 	.short	0x0002
        /*0042*/ 	.short	0x0010
        /*0044*/ 	.byte	0x00, 0xf5, 0x21, 0x00


	//----- nvinfo : EIATTR_KPARAM_INFO
	.align		4
.L_53:
        /*0048*/ 	.byte	0x04, 0x17
        /*004a*/ 	.short	(.L_55 - .L_54)
.L_54:
        /*004c*/ 	.word	0x00000000
        /*0050*/ 	.short	0x0001
        /*0052*/ 	.short	0x0008
        /*0054*/ 	.byte	0x00, 0xf5, 0x21, 0x00


	//----- nvinfo : EIATTR_KPARAM_INFO
	.align		4
.L_55:
        /*0058*/ 	.byte	0x04, 0x17
        /*005a*/ 	.short	(.L_57 - .L_56)
.L_56:
        /*005c*/ 	.word	0x00000000
        /*0060*/ 	.short	0x0000
        /*0062*/ 	.short	0x0000
        /*0064*/ 	.byte	0x00, 0xf5, 0x21, 0x00


	//----- nvinfo : EIATTR_SPARSE_MMA_MASK
	.align		4
.L_57:
        /*0068*/ 	.byte	0x03, 0x50
        /*006a*/ 	.short	0x0000


	//----- nvinfo : EIATTR_MAXREG_COUNT
	.align		4
        /*006c*/ 	.byte	0x03, 0x1b
        /*006e*/ 	.short	0x00ff


	//----- nvinfo : EIATTR_NUM_BARRIERS
	.align		4
        /*0070*/ 	.byte	0x02, 0x4c
        /*0072*/ 	.byte	0x01
	.zero		1


	//----- nvinfo : EIATTR_MERCURY_ISA_VERSION
	.align		4
        /*0074*/ 	.byte	0x03, 0x5f
        /*0076*/ 	.short	0x0101


	//----- nvinfo : EIATTR_UNUSED_LOAD_BYTE_OFFSET
	.align		4
        /*0078*/ 	.byte	0x04, 0x44
        /*007a*/ 	.short	(.L_59 - .L_58)


	//   ....[0]....
.L_58:
        /*007c*/ 	.word	0x00000c10
        /*0080*/ 	.word	0x00000fff


	//----- nvinfo : EIATTR_VRC_CTA_INIT_COUNT
	.align		4
.L_59:
        /*0084*/ 	.byte	0x02, 0x4a
	.zero		1
	.zero		1


	//----- nvinfo : EIATTR_EXIT_INSTR_OFFSETS
	.align		4
        /*0088*/ 	.byte	0x04, 0x1c
        /*008a*/ 	.short	(.L_61 - .L_60)


	//   ....[0]....
.L_60:
        /*008c*/ 	.word	0x000001a0


	//   ....[1]....
        /*0090*/ 	.word	0x00000250


	//   ....[2]....
        /*0094*/ 	.word	0x00000d30


	//----- nvinfo : EIATTR_CRS_STACK_SIZE
	.align		4
.L_61:
        /*0098*/ 	.byte	0x04, 0x1e
        /*009a*/ 	.short	(.L_63 - .L_62)
.L_62:
        /*009c*/ 	.word	0x00000000


	//----- nvinfo : EIATTR_CBANK_PARAM_SIZE
	.align		4
.L_63:
        /*00a0*/ 	.byte	0x03, 0x19
        /*00a2*/ 	.short	0x0024


	//----- nvinfo : EIATTR_PARAM_CBANK
	.align		4
        /*00a4*/ 	.byte	0x04, 0x0a
        /*00a6*/ 	.short	(.L_65 - .L_64)
	.align		4
.L_64:
        /*00a8*/ 	.word	index@(.nv.constant0._Z21matrix_multiply_gpu_2PfS_S_iii)
        /*00ac*/ 	.short	0x0380
        /*00ae*/ 	.short	0x0024


	//----- nvinfo : EIATTR_SW_WAR
	.align		4
.L_65:
        /*00b0*/ 	.byte	0x04, 0x36
        /*00b2*/ 	.short	(.L_67 - .L_66)
.L_66:
        /*00b4*/ 	.word	0x00000008
.L_67:


//--------------------- .nv.info._Z21matrix_multiply_gpu_1PfS_S_iii --------------------------
	.section	.nv.info._Z21matrix_multiply_gpu_1PfS_S_iii,"",@"SHT_CUDA_INFO"
	.sectionflags	@""
	.align	4


	//----- nvinfo : EIATTR_CUDA_API_VERSION
	.align		4
        /*0000*/ 	.byte	0x04, 0x37
        /*0002*/ 	.short	(.L_69 - .L_68)
.L_68:
        /*0004*/ 	.word	0x00000082


	//----- nvinfo : EIATTR_KPARAM_INFO
	.align		4
.L_69:
        /*0008*/ 	.byte	0x04, 0x17
        /*000a*/ 	.short	(.L_71 - .L_70)
.L_70:
        /*000c*/ 	.word	0x00000000
        /*0010*/ 	.short	0x0005
        /*0012*/ 	.short	0x0020
        /*0014*/ 	.byte	0x00, 0xf0, 0x11, 0x00


	//----- nvinfo : EIATTR_KPARAM_INFO
	.align		4
.L_71:
        /*0018*/ 	.byte	0x04, 0x17
        /*001a*/ 	.short	(.L_73 - .L_72)
.L_72:
        /*001c*/ 	.word	0x00000000
        /*0020*/ 	.short	0x0004
        /*0022*/ 	.short	0x001c
        /*0024*/ 	.byte	0x00, 0xf0, 0x11, 0x00


	//----- nvinfo : EIATTR_KPARAM_INFO
	.align		4
.L_73:
        /*0028*/ 	.byte	0x04, 0x17
        /*002a*/ 	.short	(.L_75 - .L_74)
.L_74:
        /*002c*/ 	.word	0x00000000
        /*0030*/ 	.short	0x0003
        /*0032*/ 	.short	0x0018
        /*0034*/ 	.byte	0x00, 0xf0, 0x11, 0x00


	//----- nvinfo : EIATTR_KPARAM_INFO
	.align		4
.L_75:
        /*0038*/ 	.byte	0x04, 0x17
        /*003a*/ 	.short	(.L_77 - .L_76)
.L_76:
        /*003c*/ 	.word	0x00000000
        /*0040*/ 	.short	0x0002
        /*0042*/ 	.short	0x0010
        /*0044*/ 	.byte	0x00, 0xf5, 0x21, 0x00


	//----- nvinfo : EIATTR_KPARAM_INFO
	.align		4
.L_77:
        /*0048*/ 	.byte	0x04, 0x17
        /*004a*/ 	.short	(.L_79 - .L_78)
.L_78:
        /*004c*/ 	.word	0x00000000
        /*0050*/ 	.short	0x0001
        /*0052*/ 	.short	0x0008
        /*0054*/ 	.byte	0x00, 0xf5, 0x21, 0x00


	//----- nvinfo : EIATTR_KPARAM_INFO
	.align		4
.L_79:
        /*0058*/ 	.byte	0x04, 0x17
        /*005a*/ 	.short	(.L_81 - .L_80)
.L_80:
        /*005c*/ 	.word	0x00000000
        /*0060*/ 	.short	0x0000
        /*0062*/ 	.short	0x0000
        /*0064*/ 	.byte	0x00, 0xf5, 0x21, 0x00


	//----- nvinfo : EIATTR_SPARSE_MMA_MASK
	.align		4
.L_81:
        /*0068*/ 	.byte	0x03, 0x50
        /*006a*/ 	.short	0x0000


	//----- nvinfo : EIATTR_MAXREG_COUNT
	.align		4
        /*006c*/ 	.byte	0x03, 0x1b
        /*006e*/ 	.short	0x00ff


	//----- nvinfo : EIATTR_MERCURY_ISA_VERSION
	.align		4
        /*0070*/ 	.byte	0x03, 0x5f
        /*0072*/ 	.short	0x0101


	//----- nvinfo : EIATTR_VRC_CTA_INIT_COUNT
	.align		4
        /*0074*/ 	.byte	0x02, 0x4a
	.zero		1
	.zero		1


	//----- nvinfo : EIATTR_EXIT_INSTR_OFFSETS
	.align		4
        /*0078*/ 	.byte	0x04, 0x1c
        /*007a*/ 	.short	(.L_83 - .L_82)


	//   ....[0]....
.L_82:
        /*007c*/ 	.word	0x00000040


	//   ....[1]....
        /*0080*/ 	.word	0x000001c0


	//   ....[2]....
        /*0084*/ 	.word	0x00000a20


	//----- nvinfo : EIATTR_CRS_STACK_SIZE
	.align		4
.L_83:
        /*0088*/ 	.byte	0x04, 0x1e
        /*008a*/ 	.short	(.L_85 - .L_84)
.L_84:
        /*008c*/ 	.word	0x00000000


	//----- nvinfo : EIATTR_CBANK_PARAM_SIZE
	.align		4
.L_85:
        /*0090*/ 	.byte	0x03, 0x19
        /*0092*/ 	.short	0x0024


	//----- nvinfo : EIATTR_PARAM_CBANK
	.align		4
        /*0094*/ 	.byte	0x04, 0x0a
        /*0096*/ 	.short	(.L_87 - .L_86)
	.align		4
.L_86:
        /*0098*/ 	.word	index@(.nv.constant0._Z21matrix_multiply_gpu_1PfS_S_iii)
        /*009c*/ 	.short	0x0380
        /*009e*/ 	.short	0x0024


	//----- nvinfo : EIATTR_SW_WAR
	.align		4
.L_87:
        /*00a0*/ 	.byte	0x04, 0x36
        /*00a2*/ 	.short	(.L_89 - .L_88)
.L_88:
        /*00a4*/ 	.word	0x00000008
.L_89:


//--------------------- .nv.info._Z21matrix_multiply_gpu_0PfS_S_iii --------------------------
	.section	.nv.info._Z21matrix_multiply_gpu_0PfS_S_iii,"",@"SHT_CUDA_INFO"
	.sectionflags	@""
	.align	4


	//----- nvinfo : EIATTR_CUDA_API_VERSION
	.align		4
        /*0000*/ 	.byte	0x04, 0x37
        /*0002*/ 	.short	(.L_91 - .L_90)
.L_90:
        /*0004*/ 	.word	0x00000082


	//----- nvinfo : EIATTR_KPARAM_INFO
	.align		4
.L_91:
        /*0008*/ 	.byte	0x04, 0x17
        /*000a*/ 	.short	(.L_93 - .L_92)
.L_92:
        /*000c*/ 	.word	0x00000000
        /*0010*/ 	.short	0x0005
        /*0012*/ 	.short	0x0020
        /*0014*/ 	.byte	0x00, 0xf0, 0x11, 0x00


	//----- nvinfo : EIATTR_KPARAM_INFO
	.align		4
.L_93:
        /*0018*/ 	.byte	0x04, 0x17
        /*001a*/ 	.short	(.L_95 - .L_94)
.L_94:
        /*001c*/ 	.word	0x00000000
        /*0020*/ 	.short	0x0004
        /*0022*/ 	.short	0x001c
        /*0024*/ 	.byte	0x00, 0xf0, 0x11, 0x00


	//----- nvinfo : EIATTR_KPARAM_INFO
	.align		4
.L_95:
        /*0028*/ 	.byte	0x04, 0x17
        /*002a*/ 	.short	(.L_97 - .L_96)
.L_96:
        /*002c*/ 	.word	0x00000000
        /*0030*/ 	.short	0x0003
        /*0032*/ 	.short	0x0018
        /*0034*/ 	.byte	0x00, 0xf0, 0x11, 0x00


	//----- nvinfo : EIATTR_KPARAM_INFO
	.align		4
.L_97:
        /*0038*/ 	.byte	0x04, 0x17
        /*003a*/ 	.short	(.L_99 - .L_98)
.L_98:
        /*003c*/ 	.word	0x00000000
        /*0040*/ 	.short	0x0002
        /*0042*/ 	.short	0x0010
        /*0044*/ 	.byte	0x00, 0xf5, 0x21, 0x00


	//----- nvinfo : EIATTR_KPARAM_INFO
	.align		4
.L_99:
        /*0048*/ 	.byte	0x04, 0x17
        /*004a*/ 	.short	(.L_101 - .L_100)
.L_100:
        /*004c*/ 	.word	0x00000000
        /*0050*/ 	.short	0x0001
        /*0052*/ 	.short	0x0008
        /*0054*/ 	.byte	0x00, 0xf5, 0x21, 0x00


	//----- nvinfo : EIATTR_KPARAM_INFO
	.align		4
.L_101:
        /*0058*/ 	.byte	0x04, 0x17
        /*005a*/ 	.short	(.L_103 - .L_102)
.L_102:
        /*005c*/ 	.word	0x00000000
        /*0060*/ 	.short	0x0000
        /*0062*/ 	.short	0x0000
        /*0064*/ 	.byte	0x00, 0xf5, 0x21, 0x00


	//----- nvinfo : EIATTR_SPARSE_MMA_MASK
	.align		4
.L_103:
        /*0068*/ 	.byte	0x03, 0x50
        /*006a*/ 	.short	0x0000


	//----- nvinfo : EIATTR_MAXREG_COUNT
	.align		4
        /*006c*/ 	.byte	0x03, 0x1b
        /*006e*/ 	.short	0x00ff


	//----- nvinfo : EIATTR_MERCURY_ISA_VERSION
	.align		4
        /*0070*/ 	.byte	0x03, 0x5f
        /*0072*/ 	.short	0x0101


	//----- nvinfo : EIATTR_VRC_CTA_INIT_COUNT
	.align		4
        /*0074*/ 	.byte	0x02, 0x4a
	.zero		1
	.zero		1


	//----- nvinfo : EIATTR_EXIT_INSTR_OFFSETS
	.align		4
        /*0078*/ 	.byte	0x04, 0x1c
        /*007a*/ 	.short	(.L_105 - .L_104)


	//   ....[0]....
.L_104:
        /*007c*/ 	.word	0x00000220


	//   ....[1]....
        /*0080*/ 	.word	0x00000aa0


	//----- nvinfo : EIATTR_CBANK_PARAM_SIZE
	.align		4
.L_105:
        /*0084*/ 	.byte	0x03, 0x19
        /*0086*/ 	.short	0x0024


	//----- nvinfo : EIATTR_PARAM_CBANK
	.align		4
        /*0088*/ 	.byte	0x04, 0x0a
        /*008a*/ 	.short	(.L_107 - .L_106)
	.align		4
.L_106:
        /*008c*/ 	.word	index@(.nv.constant0._Z21matrix_multiply_gpu_0PfS_S_iii)
        /*0090*/ 	.short	0x0380
        /*0092*/ 	.short	0x0024


	//----- nvinfo : EIATTR_SW_WAR
	.align		4
.L_107:
        /*0094*/ 	.byte	0x04, 0x36
        /*0096*/ 	.short	(.L_109 - .L_108)
.L_108:
        /*0098*/ 	.word	0x00000008
.L_109:


//--------------------- .nv.callgraph             --------------------------
	.section	.nv.callgraph,"",@"SHT_CUDA_CALLGRAPH"
	.align	4
	.sectionentsize	8
	.align		4
        /*0000*/ 	.word	0x00000000
	.align		4
        /*0004*/ 	.word	0xffffffff
	.align		4
        /*0008*/ 	.word	0x00000000
	.align		4
        /*000c*/ 	.word	0xfffffffe
	.align		4
        /*0010*/ 	.word	0x00000000
	.align		4
        /*0014*/ 	.word	0xfffffffd
	.align		4
        /*0018*/ 	.word	0x00000000
	.align		4
        /*001c*/ 	.word	0xfffffffc


//--------------------- .text._Z21matrix_multiply_gpu_3PfS_S_iii --------------------------
	.section	.text._Z21matrix_multiply_gpu_3PfS_S_iii,"ax",@progbits
	.align	128
        .global         _Z21matrix_multiply_gpu_3PfS_S_iii
        .type           _Z21matrix_multiply_gpu_3PfS_S_iii,@function
        .size           _Z21matrix_multiply_gpu_3PfS_S_iii,(.L_x_34 - _Z21matrix_multiply_gpu_3PfS_S_iii)
        .other          _Z21matrix_multiply_gpu_3PfS_S_iii,@"STO_CUDA_ENTRY STV_DEFAULT"
_Z21matrix_multiply_gpu_3PfS_S_iii:
.text._Z21matrix_multiply_gpu_3PfS_S_iii:
[----:B------:R-:W-:Y:S01]  /*0000*/  LDC R1, c[0x0][0x37c] ;  /* 0x0000df00ff017b82 */ /* 0x000fe20000000800 */
[----:B------:R-:W0:Y:S01]  /*0010*/  S2R R20, SR_CTAID.Y ;  /* 0x0000000000147919 */ /* 0x000e220000002600 */
[----:B------:R-:W1:Y:S01]  /*0020*/  LDCU UR10, c[0x0][0x3a0] ;  /* 0x00007400ff0a77ac */ /* 0x000e620008000800 */
[----:B------:R-:W-:Y:S01]  /*0030*/  HFMA2 R17, -RZ, RZ, 0, 0 ;  /* 0x00000000ff117431 */ /* 0x000fe200000001ff */
[----:B------:R-:W0:Y:S01]  /*0040*/  S2R R6, SR_TID.Y ;  /* 0x0000000000067919 */ /* 0x000e220000002200 */
[----:B------:R-:W2:Y:S01]  /*0050*/  LDCU.64 UR8, c[0x0][0x358] ;  /* 0x00006b00ff0877ac */ /* 0x000ea20008000a00 */
[----:B------:R-:W3:Y:S01]  /*0060*/  S2R R0, SR_CTAID.X ;  /* 0x0000000000007919 */ /* 0x000ee20000002500 */
[----:B------:R-:W4:Y:S01]  /*0070*/  S2R R3, SR_TID.X ;  /* 0x0000000000037919 */ /* 0x000f220000002100 */
[----:B-1----:R-:W-:Y:S01]  /*0080*/  UISETP.GE.AND UP0, UPT, UR10, 0x20, UPT ;  /* 0x000000200a00788c */ /* 0x002fe2000bf06270 */
[----:B0-----:R-:W-:-:S08]  /*0090*/  LEA R20, R20, R6, 0x5 ;  /* 0x0000000614147211 */ /* 0x001fd000078e28ff */
[----:B--2---:R-:W-:Y:S05]  /*00a0*/  BRA.U !UP0, `(.L_x_0) ;  /* 0x0000000508a47547 */ /* 0x004fea000b800000 */
[----:B------:R-:W0:Y:S01]  /*00b0*/  S2UR UR7, SR_CgaCtaId ;  /* 0x00000000000779c3 */ /* 0x000e220000008800 */
[----:B------:R-:W-:Y:S01]  /*00c0*/  UMOV UR4, 0x400 ;  /* 0x0000040000047882 */ /* 0x000fe20000000000 */
[----:B------:R-:W-:Y:S02]  /*00d0*/  USHF.R.S32.HI UR6, URZ, 0x1f, UR10 ;  /* 0x0000001fff067899 */ /* 0x000fe4000801140a */
[----:B----4-:R-:W-:Y:S01]  /*00e0*/  IMAD R4, R20, UR10, R3 ;  /* 0x0000000a14047c24 */ /* 0x010fe2000f8e0203 */
[----:B------:R-:W-:Y:S01]  /*00f0*/  UIADD3 UR5, UPT, UPT, UR4, 0x1000, URZ ;  /* 0x0000100004057890 */ /* 0x000fe2000fffe0ff */
[----:B------:R-:W-:Y:S01]  /*0100*/  MOV R17, RZ ;  /* 0x000000ff00117202 */ /* 0x000fe20000000f00 */
[----:B------:R-:W-:Y:S01]  /*0110*/  ULEA.HI UR6, UR6, UR10, URZ, 0x5 ;  /* 0x0000000a06067291 */ /* 0x000fe2000f8f28ff */
[----:B------:R-:W1:Y:S03]  /*0120*/  LDC R2, c[0x0][0x39c] ;  /* 0x0000e700ff027b82 */ /* 0x000e660000000800 */
[----:B------:R-:W-:-:S04]  /*0130*/  USHF.R.S32.HI UR6, URZ, 0x5, UR6 ;  /* 0x00000005ff067899 */ /* 0x000fc80008011406 */
[----:B------:R-:W-:Y:S01]  /*0140*/  UIADD3 UR6, UPT, UPT, -UR6, URZ, URZ ;  /* 0x000000ff06067290 */ /* 0x000fe2000fffe1ff */
[----:B------:R-:W2:Y:S08]  /*0150*/  LDC.64 R24, c[0x0][0x380] ;  /* 0x0000e000ff187b82 */ /* 0x000eb00000000a00 */
[----:B------:R-:W4:Y:S01]  /*0160*/  LDC.64 R22, c[0x0][0x388] ;  /* 0x0000e200ff167b82 */ /* 0x000f220000000a00 */
[----:B0-----:R-:W-:-:S02]  /*0170*/  ULEA UR4, UR7, UR4, 0x18 ;  /* 0x0000000407047291 */ /* 0x001fc4000f8ec0ff */
[----:B------:R-:W-:-:S04]  /*0180*/  ULEA UR5, UR7, UR5, 0x18 ;  /* 0x0000000507057291 */ /* 0x000fc8000f8ec0ff */
[C---:B------:R-:W-:Y:S01]  /*0190*/  LEA R18, R6.reuse, UR4, 0x7 ;  /* 0x0000000406127c11 */ /* 0x040fe2000f8e38ff */
[----:B-1----:R-:W-:Y:S01]  /*01a0*/  IMAD R5, R6, R2, R3 ;  /* 0x0000000206057224 */ /* 0x002fe200078e0203 */
[C---:B------:R-:W-:Y:S02]  /*01b0*/  LEA R7, R3.reuse, UR5, 0x2 ;  /* 0x0000000503077c11 */ /* 0x040fe4000f8e10ff */
[----:B------:R-:W-:Y:S02]  /*01c0*/  LEA R16, R3, R18, 0x2 ;  /* 0x0000001203107211 */ /* 0x000fe400078e10ff */
[----:B---3--:R-:W-:Y:S02]  /*01d0*/  LEA R5, R0, R5, 0x5 ;  /* 0x0000000500057211 */ /* 0x008fe400078e28ff */
[----:B------:R-:W-:-:S07]  /*01e0*/  LEA R6, R6, R7, 0x7 ;  /* 0x0000000706067211 */ /* 0x000fce00078e38ff */
.L_x_1:
[----:B--2---:R-:W-:-:S04]  /*01f0*/  IMAD.WIDE R8, R4, 0x4, R24 ;  /* 0x0000000404087825 */ /* 0x004fc800078e0218 */
[----:B----4-:R-:W-:Y:S02]  /*0200*/  IMAD.WIDE R10, R5, 0x4, R22 ;  /* 0x00000004050a7825 */ /* 0x010fe400078e0216 */
[----:B------:R-:W2:Y:S04]  /*0210*/  LDG.E R9, desc[UR8][R8.64] ;  /* 0x0000000808097981 */ /* 0x000ea8000c1e1900 */
[----:B------:R-:W3:Y:S01]  /*0220*/  LDG.E R21, desc[UR8][R10.64] ;  /* 0x000000080a157981 */ /* 0x000ee2000c1e1900 */
[----:B------:R-:W-:Y:S01]  /*0230*/  UIADD3 UR6, UPT, UPT, UR6, 0x1, URZ ;  /* 0x0000000106067890 */ /* 0x000fe2000fffe0ff */
[----:B------:R-:W-:Y:S02]  /*0240*/  IADD3 R4, PT, PT, R4, 0x20, RZ ;  /* 0x0000002004047810 */ /* 0x000fe40007ffe0ff */
[----:B------:R-:W-:Y:S01]  /*0250*/  LEA R5, R2, R5, 0x5 ;  /* 0x0000000502057211 */ /* 0x000fe200078e28ff */
[----:B------:R-:W-:Y:S01]  /*0260*/  UISETP.NE.AND UP0, UPT, UR6, URZ, UPT ;  /* 0x000000ff0600728c */ /* 0x000fe2000bf05270 */
[----:B--2---:R-:W-:Y:S04]  /*0270*/  STS [R16], R9 ;  /* 0x0000000910007388 */ /* 0x004fe80000000800 */
[----:B---3--:R-:W-:Y:S01]  /*0280*/  STS [R6], R21 ;  /* 0x0000001506007388 */ /* 0x008fe20000000800 */
[----:B------:R-:W-:Y:S06]  /*0290*/  BAR.SYNC.DEFER_BLOCKING 0x0 ;  /* 0x0000000000007b1d */ /* 0x000fec0000010000 */
[----:B------:R-:W-:Y:S04]  /*02a0*/  LDS R26, [R7] ;  /* 0x00000000071a7984 */ /* 0x000fe80000000800 */
[----:B------:R-:W0:Y:S04]  /*02b0*/  LDS.128 R12, [R18] ;  /* 0x00000000120c7984 */ /* 0x000e280000000c00 */
[----:B------:R-:W1:Y:S04]  /*02c0*/  LDS R27, [R7+0x80] ;  /* 0x00008000071b7984 */ /* 0x000e680000000800 */
[----:B------:R-:W2:Y:S04]  /*02d0*/  LDS R19, [R7+0x100] ;  /* 0x0001000007137984 */ /* 0x000ea80000000800 */
[----:B------:R-:W-:Y:S01]  /*02e0*/  LDS.128 R8, [R18+0x10] ;  /* 0x0000100012087984 */ /* 0x000fe20000000c00 */
[----:B0-----:R-:W-:-:S03]  /*02f0*/  FFMA R12, R12, R26, R17 ;  /* 0x0000001a0c0c7223 */ /* 0x001fc60000000011 */
[----:B------:R-:W0:Y:S01]  /*0300*/  LDS R17, [R7+0x180] ;  /* 0x0001800007117984 */ /* 0x000e220000000800 */
[----:B-1----:R-:W-:-:S03]  /*0310*/  FFMA R26, R27, R13, R12 ;  /* 0x0000000d1b1a7223 */ /* 0x002fc6000000000c */
[----:B------:R-:W1:Y:S01]  /*0320*/  LDS R13, [R7+0x200] ;  /* 0x00020000070d7984 */ /* 0x000e620000000800 */
[----:B--2---:R-:W-:-:S03]  /*0330*/  FFMA R14, R19, R14, R26 ;  /* 0x0000000e130e7223 */ /* 0x004fc6000000001a */
[----:B------:R-:W2:Y:S04]  /*0340*/  LDS R12, [R7+0x280] ;  /* 0x00028000070c7984 */ /* 0x000ea80000000800 */
[----:B------:R-:W-:Y:S01]  /*0350*/  LDS R19, [R7+0x380] ;  /* 0x0003800007137984 */ /* 0x000fe20000000800 */
[----:B0-----:R-:W-:-:S03]  /*0360*/  FFMA R15, R17, R15, R14 ;  /* 0x0000000f110f7223 */ /* 0x001fc6000000000e */
[----:B------:R-:W0:Y:S01]  /*0370*/  LDS R17, [R7+0x300] ;  /* 0x0003000007117984 */ /* 0x000e220000000800 */
[----:B-1----:R-:W-:-:S03]  /*0380*/  FFMA R13, R8, R13, R15 ;  /* 0x0000000d080d7223 */ /* 0x002fc6000000000f */
[----:B------:R-:W-:Y:S01]  /*0390*/  LDS R8, [R7+0x480] ;  /* 0x0004800007087984 */ /* 0x000fe20000000800 */
[----:B--2---:R-:W-:-:S03]  /*03a0*/  FFMA R26, R12, R9, R13 ;  /* 0x000000090c1a7223 */ /* 0x004fc6000000000d */
[----:B------:R-:W-:Y:S04]  /*03b0*/  LDS R9, [R7+0x400] ;  /* 0x0004000007097984 */ /* 0x000fe80000000800 */
[----:B------:R-:W1:Y:S01]  /*03c0*/  LDS.128 R12, [R18+0x20] ;  /* 0x00002000120c7984 */ /* 0x000e620000000c00 */
[----:B0-----:R-:W-:-:S03]  /*03d0*/  FFMA R10, R17, R10, R26 ;  /* 0x0000000a110a7223 */ /* 0x001fc6000000001a */
[----:B------:R-:W0:Y:S01]  /*03e0*/  LDS R17, [R7+0x500] ;  /* 0x0005000007117984 */ /* 0x000e220000000800 */
[----:B------:R-:W-:-:S03]  /*03f0*/  FFMA R11, R19, R11, R10 ;  /* 0x0000000b130b7223 */ /* 0x000fc6000000000a */
[----:B------:R-:W2:Y:S01]  /*0400*/  LDS R19, [R7+0x580] ;  /* 0x0005800007137984 */ /* 0x000ea20000000800 */
[----:B-1----:R-:W-:-:S03]  /*0410*/  FFMA R9, R12, R9, R11 ;  /* 0x000000090c097223 */ /* 0x002fc6000000000b */
[----:B------:R-:W-:Y:S01]  /*0420*/  LDS R12, [R7+0x680] ;  /* 0x00068000070c7984 */ /* 0x000fe20000000800 */
[----:B------:R-:W-:-:S03]  /*0430*/  FFMA R26, R8, R13, R9 ;  /* 0x0000000d081a7223 */ /* 0x000fc60000000009 */
[----:B------:R-:W-:Y:S04]  /*0440*/  LDS R13, [R7+0x600] ;  /* 0x00060000070d7984 */ /* 0x000fe80000000800 */
[----:B------:R-:W1:Y:S01]  /*0450*/  LDS.128 R8, [R18+0x30] ;  /* 0x0000300012087984 */ /* 0x000e620000000c00 */
[----:B0-----:R-:W-:-:S03]  /*0460*/  FFMA R14, R17, R14, R26 ;  /* 0x0000000e110e7223 */ /* 0x001fc6000000001a */
[----:B------:R-:W0:Y:S01]  /*0470*/  LDS R17, [R7+0x700] ;  /* 0x0007000007117984 */ /* 0x000e220000000800 */
[----:B--2---:R-:W-:-:S03]  /*0480*/  FFMA R15, R19, R15, R14 ;  /* 0x0000000f130f7223 */ /* 0x004fc6000000000e */
        /* <DEDUP_REMOVED lines=16> */
[----:B------:R-:W-:Y:S01]  /*0590*/  LDS R26, [R7+0xc80] ;  /* 0x000c8000071a7984 */ /* 0x000fe20000000800 */
[----:B--2---:R-:W-:-:S03]  /*05a0*/  FFMA R15, R19, R15, R14 ;  /* 0x0000000f130f7223 */ /* 0x004fc6000000000e */
[----:B------:R-:W0:Y:S04]  /*05b0*/  LDS R19, [R7+0xb00] ;  /* 0x000b000007137984 */ /* 0x000e280000000800 */
[----:B------:R-:W-:Y:S01]  /*05c0*/  LDS R17, [R7+0xd00] ;  /* 0x000d000007117984 */ /* 0x000fe20000000800 */
[----:B-1----:R-:W-:-:S03]  /*05d0*/  FFMA R13, R8, R13, R15 ;  /* 0x0000000d080d7223 */ /* 0x002fc6000000000f */
[----:B------:R-:W1:Y:S01]  /*05e0*/  LDS R8, [R7+0xb80] ;  /* 0x000b800007087984 */ /* 0x000e620000000800 */
[----:B------:R-:W-:-:S03]  /*05f0*/  FFMA R28, R12, R9, R13 ;  /* 0x000000090c1c7223 */ /* 0x000fc6000000000d */
[----:B------:R-:W-:Y:S04]  /*0600*/  LDS R9, [R7+0xc00] ;  /* 0x000c000007097984 */ /* 0x000fe80000000800 */
[----:B------:R-:W2:Y:S01]  /*0610*/  LDS.128 R12, [R18+0x60] ;  /* 0x00006000120c7984 */ /* 0x000ea20000000c00 */
[----:B0-----:R-:W-:-:S04]  /*0620*/  FFMA R19, R19, R10, R28 ;  /* 0x0000000a13137223 */ /* 0x001fc8000000001c */
[----:B-1----:R-:W-:Y:S02]  /*0630*/  FFMA R11, R8, R11, R19 ;  /* 0x0000000b080b7223 */ /* 0x002fe40000000013 */
[----:B------:R-:W-:Y:S02]  /*0640*/  LDS R19, [R7+0xf80] ;  /* 0x000f800007137984 */ /* 0x000fe40000000800 */
[----:B--2---:R-:W-:Y:S02]  /*0650*/  FFMA R9, R12, R9, R11 ;  /* 0x000000090c097223 */ /* 0x004fe4000000000b */
[----:B------:R-:W0:Y:S02]  /*0660*/  LDS R12, [R7+0xd80] ;  /* 0x000d8000070c7984 */ /* 0x000e240000000800 */
[----:B------:R-:W-:Y:S02]  /*0670*/  FFMA R28, R26, R13, R9 ;  /* 0x0000000d1a1c7223 */ /* 0x000fe40000000009 */
[----:B------:R-:W-:Y:S02]  /*0680*/  LDS R13, [R7+0xe00] ;  /* 0x000e0000070d7984 */ /* 0x000fe40000000800 */
[----:B------:R-:W-:-:S02]  /*0690*/  FFMA R17, R17, R14, R28 ;  /* 0x0000000e11117223 */ /* 0x000fc4000000001c */
[----:B------:R-:W1:Y:S04]  /*06a0*/  LDS.128 R8, [R18+0x70] ;  /* 0x0000700012087984 */ /* 0x000e680000000c00 */
[----:B------:R-:W2:Y:S04]  /*06b0*/  LDS R26, [R7+0xe80] ;  /* 0x000e8000071a7984 */ /* 0x000ea80000000800 */
[----:B------:R-:W3:Y:S01]  /*06c0*/  LDS R14, [R7+0xf00] ;  /* 0x000f0000070e7984 */ /* 0x000ee20000000800 */
[----:B0-----:R-:W-:-:S04]  /*06d0*/  FFMA R15, R12, R15, R17 ;  /* 0x0000000f0c0f7223 */ /* 0x001fc80000000011 */
[----:B-1----:R-:W-:-:S04]  /*06e0*/  FFMA R13, R8, R13, R15 ;  /* 0x0000000d080d7223 */ /* 0x002fc8000000000f */
[----:B--2---:R-:W-:-:S04]  /*06f0*/  FFMA R9, R26, R9, R13 ;  /* 0x000000091a097223 */ /* 0x004fc8000000000d */
[----:B---3--:R-:W-:-:S04]  /*0700*/  FFMA R10, R14, R10, R9 ;  /* 0x0000000a0e0a7223 */ /* 0x008fc80000000009 */
[----:B------:R-:W-:Y:S01]  /*0710*/  FFMA R17, R19, R11, R10 ;  /* 0x0000000b13117223 */ /* 0x000fe2000000000a */
[----:B------:R-:W-:Y:S06]  /*0720*/  BAR.SYNC.DEFER_BLOCKING 0x0 ;  /* 0x0000000000007b1d */ /* 0x000fec0000010000 */
[----:B------:R-:W-:Y:S05]  /*0730*/  BRA.U UP0, `(.L_x_1) ;  /* 0xfffffff900ac7547 */ /* 0x000fea000b83ffff */
.L_x_0:
[----:B------:R-:W0:Y:S01]  /*0740*/  LDC.64 R4, c[0x0][0x390] ;  /* 0x0000e400ff047b82 */ /* 0x000e220000000a00 */
[----:B------:R-:W1:Y:S01]  /*0750*/  LDCU UR4, c[0x0][0x39c] ;  /* 0x00007380ff0477ac */ /* 0x000e620008000800 */
[----:B---34-:R-:W-:-:S05]  /*0760*/  LEA R3, R0, R3, 0x5 ;  /* 0x0000000300037211 */ /* 0x018fca00078e28ff */
[----:B-1----:R-:W-:-:S04]  /*0770*/  IMAD R3, R20, UR4, R3 ;  /* 0x0000000414037c24 */ /* 0x002fc8000f8e0203 */
[----:B0-----:R-:W-:-:S05]  /*0780*/  IMAD.WIDE R2, R3, 0x4, R4 ;  /* 0x0000000403027825 */ /* 0x001fca00078e0204 */
[----:B------:R-:W-:Y:S01]  /*0790*/  STG.E desc[UR8][R2.64], R17 ;  /* 0x0000001102007986 */ /* 0x000fe2000c101908 */
[----:B------:R-:W-:Y:S05]  /*07a0*/  EXIT ;  /* 0x000000000000794d */ /* 0x000fea0003800000 */
.L_x_2:
[----:B------:R-:W-:-:S00]  /*07b0*/  BRA `(.L_x_2) ;  /* 0xfffffffc00fc7947 */ /* 0x000fc0000383ffff */
[----:B------:R-:W-:-:S00]  /*07c0*/  NOP ;  /* 0x0000000000007918 */ /* 0x000fc00000000000 */
        /* <DEDUP_REMOVED lines=11> */
.L_x_34:


//--------------------- .text._Z21matrix_multiply_gpu_2PfS_S_iii --------------------------
	.section	.text._Z21matrix_multiply_gpu_2PfS_S_iii,"ax",@progbits
	.align	128
        .global         _Z21matrix_multiply_gpu_2PfS_S_iii
        .type           _Z21matrix_multiply_gpu_2PfS_S_iii,@function
        .size           _Z21matrix_multiply_gpu_2PfS_S_iii,(.L_x_35 - _Z21matrix_multiply_gpu_2PfS_S_iii)
        .other          _Z21matrix_multiply_gpu_2PfS_S_iii,@"STO_CUDA_ENTRY STV_DEFAULT"
_Z21matrix_multiply_gpu_2PfS_S_iii:
.text._Z21matrix_multiply_gpu_2PfS_S_iii:
[----:B------:R-:W-:Y:S01]  /*0000*/  LDC R1, c[0x0][0x37c] ;  /* 0x0000df00ff017b82 */ /* 0x000fe20000000800 */
[----:B------:R-:W0:Y:S07]  /*0010*/  S2R R6, SR_TID.X ;  /* 0x0000000000067919 */ /* 0x000e2e0000002100 */
[----:B------:R-:W0:Y:S01]  /*0020*/  LDC R13, c[0x0][0x3a0] ;  /* 0x0000e800ff0d7b82 */ /* 0x000e220000000800 */
[----:B------:R-:W1:Y:S01]  /*0030*/  LDCU.64 UR6, c[0x0][0x358] ;  /* 0x00006b00ff0677ac */ /* 0x000e620008000a00 */
[----:B------:R-:W-:Y:S06]  /*0040*/  BSSY.RECONVERGENT B0, `(.L_x_3) ;  /* 0x0000014000007945 */ /* 0x000fec0003800200 */
[----:B------:R-:W2:Y:S08]  /*0050*/  LDC R15, c[0x0][0x39c] ;  /* 0x0000e700ff0f7b82 */ /* 0x000eb00000000800 */
[----:B------:R-:W3:Y:S01]  /*0060*/  S2UR UR8, SR_CTAID.X ;  /* 0x00000000000879c3 */ /* 0x000ee20000002500 */
[----:B0-----:R-:W-:-:S02]  /*0070*/  ISETP.GE.AND P0, PT, R6, R13, PT ;  /* 0x0000000d0600720c */ /* 0x001fc40003f06270 */
[----:B--2---:R-:W-:-:S11]  /*0080*/  ISETP.GE.AND P1, PT, R6, R15, PT ;  /* 0x0000000f0600720c */ /* 0x004fd60003f26270 */
[----:B-1-3--:R-:W-:Y:S05]  /*0090*/  @P0 BRA `(.L_x_4) ;  /* 0x0000000000380947 */ /* 0x00afea0003800000 */
[----:B------:R-:W0:Y:S01]  /*00a0*/  S2R R7, SR_CgaCtaId ;  /* 0x0000000000077919 */ /* 0x000e220000008800 */
[----:B------:R-:W1:Y:S01]  /*00b0*/  LDC R11, c[0x0][0x360] ;  /* 0x0000d800ff0b7b82 */ /* 0x000e620000000800 */
[----:B------:R-:W-:-:S07]  /*00c0*/  MOV R0, 0x400 ;  /* 0x0000040000007802 */ /* 0x000fce0000000f00 */
[----:B------:R-:W2:Y:S01]  /*00d0*/  LDC.64 R4, c[0x0][0x380] ;  /* 0x0000e000ff047b82 */ /* 0x000ea20000000a00 */
[----:B0-----:R-:W-:Y:S02]  /*00e0*/  LEA R7, R7, R0, 0x18 ;  /* 0x0000000007077211 */ /* 0x001fe400078ec0ff */
[----:B------:R-:W-:-:S07]  /*00f0*/  MOV R0, R6 ;  /* 0x0000000600007202 */ /* 0x000fce0000000f00 */
.L_x_5:
[----:B------:R-:W-:-:S04]  /*0100*/  IMAD R3, R13, UR8, R0 ;  /* 0x000000080d037c24 */ /* 0x000fc8000f8e0200 */
[----:B0-2---:R-:W-:-:S06]  /*0110*/  IMAD.WIDE R2, R3, 0x4, R4 ;  /* 0x0000000403027825 */ /* 0x005fcc00078e0204 */
[----:B------:R-:W2:Y:S01]  /*0120*/  LDG.E R2, desc[UR6][R2.64] ;  /* 0x0000000602027981 */ /* 0x000ea2000c1e1900 */
[----:B------:R-:W-:Y:S02]  /*0130*/  LEA R9, R0, R7, 0x2 ;  /* 0x0000000700097211 */ /* 0x000fe400078e10ff */
[----:B-1----:R-:W-:-:S04]  /*0140*/  IADD3 R0, PT, PT, R11, R0, RZ ;  /* 0x000000000b007210 */ /* 0x002fc80007ffe0ff */
[----:B------:R-:W-:Y:S01]  /*0150*/  ISETP.GE.AND P0, PT, R0, R13, PT ;  /* 0x0000000d0000720c */ /* 0x000fe20003f06270 */
[----:B--2---:R0:W-:-:S12]  /*0160*/  STS [R9], R2 ;  /* 0x0000000209007388 */ /* 0x0041d80000000800 */
[----:B------:R-:W-:Y:S05]  /*0170*/  @!P0 BRA `(.L_x_5) ;  /* 0xfffffffc00e08947 */ /* 0x000fea000383ffff */
.L_x_4:
[----:B------:R-:W-:Y:S05]  /*0180*/  BSYNC.RECONVERGENT B0 ;  /* 0x0000000000007941 */ /* 0x000fea0003800200 */
.L_x_3:
[----:B------:R-:W-:Y:S06]  /*0190*/  BAR.SYNC.DEFER_BLOCKING 0x0 ;  /* 0x0000000000007b1d */ /* 0x000fec0000010000 */
[----:B------:R-:W-:Y:S05]  /*01a0*/  @P1 EXIT ;  /* 0x000000000000194d */ /* 0x000fea0003800000 */
[----:B------:R-:W-:Y:S01]  /*01b0*/  ISETP.GT.AND P0, PT, R13, RZ, PT ;  /* 0x000000ff0d00720c */ /* 0x000fe20003f04270 */
[----:B------:R-:W1:-:S12]  /*01c0*/  LDCU UR9, c[0x0][0x360] ;  /* 0x00006c00ff0977ac */ /* 0x000e580008000800 */
[----:B------:R-:W-:Y:S05]  /*01d0*/  @P0 BRA `(.L_x_6) ;  /* 0x0000000000200947 */ /* 0x000fea0003800000 */
[----:B------:R-:W2:Y:S02]  /*01e0*/  LDC.64 R4, c[0x0][0x390] ;  /* 0x0000e400ff047b82 */ /* 0x000ea40000000a00 */
.L_x_7:
[----:B---3--:R-:W-:Y:S01]  /*01f0*/  IMAD R3, R15, UR8, R6 ;  /* 0x000000080f037c24 */ /* 0x008fe2000f8e0206 */
[----:B-1----:R-:W-:-:S03]  /*0200*/  IADD3 R6, PT, PT, R6, UR9, RZ ;  /* 0x0000000906067c10 */ /* 0x002fc6000fffe0ff */
[----:B0-2---:R-:W-:Y:S01]  /*0210*/  IMAD.WIDE R2, R3, 0x4, R4 ;  /* 0x0000000403027825 */ /* 0x005fe200078e0204 */
[----:B------:R-:W-:-:S04]  /*0220*/  ISETP.GE.AND P0, PT, R6, R15, PT ;  /* 0x0000000f0600720c */ /* 0x000fc80003f06270 */
[----:B------:R3:W-:Y:S09]  /*0230*/  STG.E desc[UR6][R2.64], RZ ;  /* 0x000000ff02007986 */ /* 0x0007f2000c101906 */
[----:B------:R-:W-:Y:S05]  /*0240*/  @!P0 BRA `(.L_x_7) ;  /* 0xfffffffc00e88947 */ /* 0x000fea000383ffff */
[----:B------:R-:W-:Y:S05]  /*0250*/  EXIT ;  /* 0x000000000000794d */ /* 0x000fea0003800000 */
.L_x_6:
[C---:B------:R-:W-:Y:S02]  /*0260*/  LOP3.LUT R0, R13.reuse, 0xf, RZ, 0xc0, !PT ;  /* 0x0000000f0d007812 */ /* 0x040fe400078ec0ff */
[----:B0-----:R-:W-:Y:S02]  /*0270*/  LOP3.LUT R2, R13, 0x7, RZ, 0xc0, !PT ;  /* 0x000000070d027812 */ /* 0x001fe400078ec0ff */
[----:B------:R-:W-:Y:S02]  /*0280*/  IADD3 R3, PT, PT, R0, -0x1, RZ ;  /* 0xffffffff00037810 */ /* 0x000fe40007ffe0ff */
[----:B------:R-:W-:Y:S02]  /*0290*/  IADD3 R4, PT, PT, R2, -0x1, RZ ;  /* 0xffffffff02047810 */ /* 0x000fe40007ffe0ff */
[----:B------:R-:W-:Y:S02]  /*02a0*/  ISETP.GE.U32.AND P0, PT, R3, 0x7, PT ;  /* 0x000000070300780c */ /* 0x000fe40003f06070 */
[----:B------:R-:W-:-:S02]  /*02b0*/  LOP3.LUT R3, R13, 0x7ffffff0, RZ, 0xc0, !PT ;  /* 0x7ffffff00d037812 */ /* 0x000fc400078ec0ff */
[----:B------:R-:W-:Y:S02]  /*02c0*/  ISETP.GE.U32.AND P1, PT, R4, 0x3, PT ;  /* 0x000000030400780c */ /* 0x000fe40003f26070 */
[----:B------:R-:W-:Y:S02]  /*02d0*/  LOP3.LUT R4, R13, 0x3, RZ, 0xc0, !PT ;  /* 0x000000030d047812 */ /* 0x000fe400078ec0ff */
[----:B------:R-:W-:-:S09]  /*02e0*/  IADD3 R5, PT, PT, -R3, RZ, RZ ;  /* 0x000000ff03057210 */ /* 0x000fd20007ffe1ff */
.L_x_13:
[----:B0-----:R-:W0:Y:S01]  /*02f0*/  LDCU UR4, c[0x0][0x3a0] ;  /* 0x00007400ff0477ac */ /* 0x001e220008000800 */
[----:B------:R-:W-:Y:S01]  /*0300*/  HFMA2 R7, -RZ, RZ, 0, 0 ;  /* 0x00000000ff077431 */ /* 0x000fe200000001ff */
[----:B------:R-:W-:Y:S01]  /*0310*/  MOV R17, RZ ;  /* 0x000000ff00117202 */ /* 0x000fe20000000f00 */
[----:B0-----:R-:W-:-:S09]  /*0320*/  UISETP.GE.U32.AND UP0, UPT, UR4, 0x10, UPT ;  /* 0x000000100400788c */ /* 0x001fd2000bf06070 */
[----:B------:R-:W-:Y:S05]  /*0330*/  BRA.U !UP0, `(.L_x_8) ;  /* 0x0000000508107547 */ /* 0x000fea000b800000 */
[----:B------:R-:W0:Y:S01]  /*0340*/  S2UR UR5, SR_CgaCtaId ;  /* 0x00000000000579c3 */ /* 0x000e220000008800 */
[----:B------:R-:W-:Y:S01]  /*0350*/  UMOV UR4, 0x400 ;  /* 0x0000040000047882 */ /* 0x000fe20000000000 */
[----:B------:R-:W-:Y:S02]  /*0360*/  MOV R7, RZ ;  /* 0x000000ff00077202 */ /* 0x000fe40000000f00 */
[----:B------:R-:W-:Y:S02]  /*0370*/  MOV R17, R6 ;  /* 0x0000000600117202 */ /* 0x000fe40000000f00 */
[----:B------:R-:W-:Y:S01]  /*0380*/  MOV R18, R5 ;  /* 0x0000000500127202 */ /* 0x000fe20000000f00 */
[----:B0-----:R-:W-:-:S04]  /*0390*/  ULEA UR4, UR5, UR4, 0x18 ;  /* 0x0000000405047291 */ /* 0x001fc8000f8ec0ff */
[----:B------:R-:W-:-:S06]  /*03a0*/  UIADD3 UR4, UPT, UPT, UR4, 0x20, URZ ;  /* 0x0000002004047890 */ /* 0x000fcc000fffe0ff */
[----:B------:R-:W-:-:S07]  /*03b0*/  MOV R16, UR4 ;  /* 0x0000000400107c02 */ /* 0x000fce0008000f00 */
.L_x_9:
[----:B------:R-:W0:Y:S01]  /*03c0*/  LDC.64 R28, c[0x0][0x388] ;  /* 0x0000e200ff1c7b82 */ /* 0x000e220000000a00 */
[----:B------:R-:W2:Y:S07]  /*03d0*/  LDS.128 R12, [R16+-0x20] ;  /* 0xffffe000100c7984 */ /* 0x000eae0000000c00 */
[----:B------:R-:W3:Y:S01]  /*03e0*/  LDC R19, c[0x0][0x39c] ;  /* 0x0000e700ff137b82 */ /* 0x000ee20000000800 */
[----:B0-----:R-:W-:-:S05]  /*03f0*/  IMAD.WIDE R28, R17, 0x4, R28 ;  /* 0x00000004111c7825 */ /* 0x001fca00078e021c */
[----:B------:R-:W2:Y:S01]  /*0400*/  LDG.E R11, desc[UR6][R28.64] ;  /* 0x000000061c0b7981 */ /* 0x000ea2000c1e1900 */
[----:B---3--:R-:W-:-:S05]  /*0410*/  IMAD.WIDE R26, R19, 0x4, R28 ;  /* 0x00000004131a7825 */ /* 0x008fca00078e021c */
[----:B------:R0:W3:Y:S02]  /*0420*/  LDG.E R10, desc[UR6][R26.64] ;  /* 0x000000061a0a7981 */ /* 0x0000e4000c1e1900 */
[----:B0-----:R-:W-:-:S05]  /*0430*/  IMAD.WIDE R26, R19, 0x4, R26 ;  /* 0x00000004131a7825 */ /* 0x001fca00078e021a */
[----:B------:R-:W4:Y:S01]  /*0440*/  LDG.E R22, desc[UR6][R26.64] ;  /* 0x000000061a167981 */ /* 0x000f22000c1e1900 */
[----:B------:R-:W-:-:S05]  /*0450*/  IMAD.WIDE R8, R19, 0x4, R26 ;  /* 0x0000000413087825 */ /* 0x000fca00078e021a */
[----:B------:R0:W5:Y:S02]  /*0460*/  LDG.E R20, desc[UR6][R8.64] ;  /* 0x0000000608147981 */ /* 0x000164000c1e1900 */
[----:B0-----:R-:W-:-:S05]  /*0470*/  IMAD.WIDE R8, R19, 0x4, R8 ;  /* 0x0000000413087825 */ /* 0x001fca00078e0208 */
[----:B------:R0:W5:Y:S02]  /*0480*/  LDG.E R21, desc[UR6][R8.64] ;  /* 0x0000000608157981 */ /* 0x000164000c1e1900 */
[----:B0-----:R-:W-:-:S05]  /*0490*/  IMAD.WIDE R8, R19, 0x4, R8 ;  /* 0x0000000413087825 */ /* 0x001fca00078e0208 */
[----:B------:R-:W5:Y:S01]  /*04a0*/  LDG.E R29, desc[UR6][R8.64] ;  /* 0x00000006081d7981 */ /* 0x000f62000c1e1900 */
[----:B------:R-:W-:-:S05]  /*04b0*/  IMAD.WIDE R24, R19, 0x4, R8 ;  /* 0x0000000413187825 */ /* 0x000fca00078e0208 */
[----:B------:R0:W5:Y:S02]  /*04c0*/  LDG.E R28, desc[UR6][R24.64] ;  /* 0x00000006181c7981 */ /* 0x000164000c1e1900 */
[----:B0-----:R-:W-:-:S05]  /*04d0*/  IMAD.WIDE R24, R19, 0x4, R24 ;  /* 0x0000000413187825 */ /* 0x001fca00078e0218 */
[----:B------:R0:W5:Y:S02]  /*04e0*/  LDG.E R26, desc[UR6][R24.64] ;  /* 0x00000006181a7981 */ /* 0x000164000c1e1900 */
[----:B0-----:R-:W-:-:S05]  /*04f0*/  IMAD.WIDE R24, R19, 0x4, R24 ;  /* 0x0000000413187825 */ /* 0x001fca00078e0218 */
[----:B------:R0:W5:Y:S02]  /*0500*/  LDG.E R27, desc[UR6][R24.64] ;  /* 0x00000006181b7981 */ /* 0x000164000c1e1900 */
[----:B0-----:R-:W-:-:S04]  /*0510*/  IMAD.WIDE R24, R19, 0x4, R24 ;  /* 0x0000000413187825 */ /* 0x001fc800078e0218 */
[----:B--2---:R-:W-:Y:S02]  /*0520*/  FFMA R11, R12, R11, R7 ;  /* 0x0000000b0c0b7223 */ /* 0x004fe40000000007 */
[----:B------:R-:W2:Y:S02]  /*0530*/  LDG.E R7, desc[UR6][R24.64] ;  /* 0x0000000618077981 */ /* 0x000ea4000c1e1900 */
[----:B---3--:R-:W-:Y:S02]  /*0540*/  FFMA R13, R10, R13, R11 ;  /* 0x0000000d0a0d7223 */ /* 0x008fe4000000000b */
[----:B------:R-:W0:Y:S02]  /*0550*/  LDS.128 R8, [R16+-0x10] ;  /* 0xfffff00010087984 */ /* 0x000e240000000c00 */
[----:B----4-:R-:W-:Y:S01]  /*0560*/  FFMA R13, R22, R14, R13 ;  /* 0x0000000e160d7223 */ /* 0x010fe2000000000d */
[----:B------:R-:W-:-:S04]  /*0570*/  IMAD.WIDE R22, R19, 0x4, R24 ;  /* 0x0000000413167825 */ /* 0x000fc800078e0218 */
[----:B-----5:R-:W-:Y:S01]  /*0580*/  FFMA R15, R20, R15, R13 ;  /* 0x0000000f140f7223 */ /* 0x020fe2000000000d */
[C---:B------:R-:W-:Y:S01]  /*0590*/  IMAD.WIDE R12, R19.reuse, 0x4, R22 ;  /* 0x00000004130c7825 */ /* 0x040fe200078e0216 */
[----:B------:R3:W4:Y:S03]  /*05a0*/  LDG.E R20, desc[UR6][R22.64] ;  /* 0x0000000616147981 */ /* 0x000726000c1e1900 */
[----:B---3--:R-:W-:-:S04]  /*05b0*/  IMAD.WIDE R22, R19, 0x4, R12 ;  /* 0x0000000413167825 */ /* 0x008fc800078e020c */
[----:B0-----:R-:W-:Y:S01]  /*05c0*/  FFMA R8, R8, R21, R15 ;  /* 0x0000001508087223 */ /* 0x001fe2000000000f */
[C---:B------:R-:W-:Y:S01]  /*05d0*/  IMAD.WIDE R14, R19.reuse, 0x4, R22 ;  /* 0x00000004130e7825 */ /* 0x040fe200078e0216 */
[----:B------:R0:W3:Y:S04]  /*05e0*/  LDG.E R21, desc[UR6][R12.64] ;  /* 0x000000060c157981 */ /* 0x0000e8000c1e1900 */
[----:B------:R-:W5:Y:S01]  /*05f0*/  LDG.E R22, desc[UR6][R22.64] ;  /* 0x0000000616167981 */ /* 0x000f62000c1e1900 */
[----:B0-----:R-:W-:-:S03]  /*0600*/  IMAD.WIDE R12, R19, 0x4, R14 ;  /* 0x00000004130c7825 */ /* 0x001fc600078e020e */
[----:B------:R-:W5:Y:S04]  /*0610*/  LDG.E R23, desc[UR6][R14.64] ;  /* 0x000000060e177981 */ /* 0x000f68000c1e1900 */
[----:B------:R0:W5:Y:S02]  /*0620*/  LDG.E R24, desc[UR6][R12.64] ;  /* 0x000000060c187981 */ /* 0x000164000c1e1900 */
[----:B0-----:R-:W-:-:S05]  /*0630*/  IMAD.WIDE R12, R19, 0x4, R12 ;  /* 0x00000004130c7825 */ /* 0x001fca00078e020c */
[----:B------:R0:W5:Y:S04]  /*0640*/  LDG.E R25, desc[UR6][R12.64] ;  /* 0x000000060c197981 */ /* 0x000168000c1e1900 */
[----:B0-----:R-:W0:Y:S01]  /*0650*/  LDS.128 R12, [R16] ;  /* 0x00000000100c7984 */ /* 0x001e220000000c00 */
[----:B------:R-:W-:-:S04]  /*0660*/  FFMA R9, R29, R9, R8 ;  /* 0x000000091d097223 */ /* 0x000fc80000000008 */
[----:B------:R-:W-:-:S04]  /*0670*/  FFMA R9, R28, R10, R9 ;  /* 0x0000000a1c097223 */ /* 0x000fc80000000009 */
[----:B------:R-:W-:-:S04]  /*0680*/  FFMA R9, R26, R11, R9 ;  /* 0x0000000b1a097223 */ /* 0x000fc80000000009 */
[----:B0-----:R-:W-:Y:S02]  /*0690*/  FFMA R26, R12, R27, R9 ;  /* 0x0000001b0c1a7223 */ /* 0x001fe40000000009 */
[----:B------:R0:W5:Y:S01]  /*06a0*/  LDS.128 R8, [R16+0x10] ;  /* 0x0000100010087984 */ /* 0x0001620000000c00 */
[----:B------:R-:W-:-:S04]  /*06b0*/  IADD3 R18, PT, PT, R18, 0x10, RZ ;  /* 0x0000001012127810 */ /* 0x000fc80007ffe0ff */
[----:B------:R-:W-:Y:S02]  /*06c0*/  ISETP.NE.AND P2, PT, R18, RZ, PT ;  /* 0x000000ff1200720c */ /* 0x000fe40003f45270 */
[----:B------:R-:W-:Y:S02]  /*06d0*/  LEA R17, R19, R17, 0x4 ;  /* 0x0000001113117211 */ /* 0x000fe400078e20ff */
[----:B0-----:R-:W-:Y:S01]  /*06e0*/  IADD3 R16, PT, PT, R16, 0x40, RZ ;  /* 0x0000004010107810 */ /* 0x001fe20007ffe0ff */
[----:B--2---:R-:W-:-:S04]  /*06f0*/  FFMA R7, R7, R13, R26 ;  /* 0x0000000d07077223 */ /* 0x004fc8000000001a */
[----:B----4-:R-:W-:-:S04]  /*0700*/  FFMA R14, R20, R14, R7 ;  /* 0x0000000e140e7223 */ /* 0x010fc80000000007 */
[----:B---3--:R-:W-:-:S04]  /*0710*/  FFMA R15, R21, R15, R14 ;  /* 0x0000000f150f7223 */ /* 0x008fc8000000000e */
[----:B-----5:R-:W-:-:S04]  /*0720*/  FFMA R8, R8, R22, R15 ;  /* 0x0000001608087223 */ /* 0x020fc8000000000f */
[----:B------:R-:W-:-:S04]  /*0730*/  FFMA R9, R23, R9, R8 ;  /* 0x0000000917097223 */ /* 0x000fc80000000008 */
[----:B------:R-:W-:-:S04]  /*0740*/  FFMA R10, R24, R10, R9 ;  /* 0x0000000a180a7223 */ /* 0x000fc80000000009 */
[----:B------:R-:W-:Y:S01]  /*0750*/  FFMA R7, R25, R11, R10 ;  /* 0x0000000b19077223 */ /* 0x000fe2000000000a */
[----:B------:R-:W-:Y:S06]  /*0760*/  @P2 BRA `(.L_x_9) ;  /* 0xfffffffc00142947 */ /* 0x000fec000383ffff */
[----:B------:R-:W-:-:S07]  /*0770*/  MOV R17, R3 ;  /* 0x0000000300117202 */ /* 0x000fce0000000f00 */
.L_x_8:
[----:B------:R-:W-:-:S13]  /*0780*/  ISETP.NE.AND P2, PT, R0, RZ, PT ;  /* 0x000000ff0000720c */ /* 0x000fda0003f45270 */
[----:B------:R-:W-:Y:S05]  /*0790*/  @!P2 BRA `(.L_x_10) ;  /* 0x000000040044a947 */ /* 0x000fea0003800000 */
[----:B------:R-:W-:Y:S01]  /*07a0*/  ISETP.NE.AND P2, PT, R2, RZ, PT ;  /* 0x000000ff0200720c */ /* 0x000fe20003f45270 */
[----:B------:R-:W-:-:S12]  /*07b0*/  @!P0 BRA `(.L_x_11) ;  /* 0x0000000000888947 */ /* 0x000fd80003800000 */
[----:B------:R-:W0:Y:S08]  /*07c0*/  LDC R25, c[0x0][0x39c] ;  /* 0x0000e700ff197b82 */ /* 0x000e300000000800 */
[----:B------:R-:W2:Y:S01]  /*07d0*/  LDC.64 R14, c[0x0][0x388] ;  /* 0x0000e200ff0e7b82 */ /* 0x000ea20000000a00 */
[----:B0-----:R-:W-:-:S04]  /*07e0*/  IMAD R9, R17, R25, R6 ;  /* 0x0000001911097224 */ /* 0x001fc800078e0206 */
[----:B--2---:R-:W-:-:S05]  /*07f0*/  IMAD.WIDE R14, R9, 0x4, R14 ;  /* 0x00000004090e7825 */ /* 0x004fca00078e020e */
[----:B------:R-:W2:Y:S01]  /*0800*/  LDG.E R20, desc[UR6][R14.64] ;  /* 0x000000060e147981 */ /* 0x000ea2000c1e1900 */
[----:B------:R-:W-:-:S05]  /*0810*/  IMAD.WIDE R28, R25, 0x4, R14 ;  /* 0x00000004191c7825 */ /* 0x000fca00078e020e */
[----:B------:R0:W3:Y:S01]  /*0820*/  LDG.E R16, desc[UR6][R28.64] ;  /* 0x000000061c107981 */ /* 0x0000e2000c1e1900 */
[----:B------:R-:W-:-:S05]  /*0830*/  IMAD.WIDE R10, R25, 0x4, R28 ;  /* 0x00000004190a7825 */ /* 0x000fca00078e021c */
[----:B------:R-:W4:Y:S01]  /*0840*/  LDG.E R21, desc[UR6][R10.64] ;  /* 0x000000060a157981 */ /* 0x000f22000c1e1900 */
[----:B------:R-:W-:-:S05]  /*0850*/  IMAD.WIDE R8, R25, 0x4, R10 ;  /* 0x0000000419087825 */ /* 0x000fca00078e020a */
[----:B------:R5:W4:Y:S01]  /*0860*/  LDG.E R26, desc[UR6][R8.64] ;  /* 0x00000006081a7981 */ /* 0x000b22000c1e1900 */
[----:B------:R-:W-:-:S05]  /*0870*/  IMAD.WIDE R12, R25, 0x4, R8 ;  /* 0x00000004190c7825 */ /* 0x000fca00078e0208 */
[----:B------:R1:W4:Y:S01]  /*0880*/  LDG.E R27, desc[UR6][R12.64] ;  /* 0x000000060c1b7981 */ /* 0x000322000c1e1900 */
[----:B------:R-:W-:-:S04]  /*0890*/  IMAD.WIDE R18, R25, 0x4, R12 ;  /* 0x0000000419127825 */ /* 0x000fc800078e020c */
[C---:B------:R-:W-:Y:S02]  /*08a0*/  IMAD.WIDE R22, R25.reuse, 0x4, R18 ;  /* 0x0000000419167825 */ /* 0x040fe400078e0212 */
[----:B------:R-:W4:Y:S02]  /*08b0*/  LDG.E R18, desc[UR6][R18.64] ;  /* 0x0000000612127981 */ /* 0x000f24000c1e1900 */
[----:B------:R-:W-:Y:S02]  /*08c0*/  IMAD.WIDE R24, R25, 0x4, R22 ;  /* 0x0000000419187825 */ /* 0x000fe400078e0216 */
[----:B------:R-:W4:Y:S04]  /*08d0*/  LDG.E R23, desc[UR6][R22.64] ;  /* 0x0000000616177981 */ /* 0x000f28000c1e1900 */
[----:B------:R-:W4:Y:S01]  /*08e0*/  LDG.E R24, desc[UR6][R24.64] ;  /* 0x0000000618187981 */ /* 0x000f22000c1e1900 */
[----:B------:R-:W0:Y:S01]  /*08f0*/  S2UR UR5, SR_CgaCtaId ;  /* 0x00000000000579c3 */ /* 0x000e220000008800 */
[----:B------:R-:W-:-:S02]  /*0900*/  UMOV UR4, 0x400 ;  /* 0x0000040000047882 */ /* 0x000fc40000000000 */
[----:B0-----:R-:W-:-:S06]  /*0910*/  ULEA UR4, UR5, UR4, 0x18 ;  /* 0x0000000405047291 */ /* 0x001fcc000f8ec0ff */
[----:B------:R-:W-:-:S05]  /*0920*/  LEA R28, R17, UR4, 0x2 ;  /* 0x00000004111c7c11 */ /* 0x000fca000f8e10ff */
[----:B-----5:R-:W2:Y:S04]  /*0930*/  LDS.128 R8, [R28] ;  /* 0x000000001c087984 */ /* 0x020ea80000000c00 */
[----:B-1----:R-:W0:Y:S01]  /*0940*/  LDS.128 R12, [R28+0x10] ;  /* 0x000010001c0c7984 */ /* 0x002e220000000c00 */
[----:B------:R-:W-:Y:S01]  /*0950*/  IADD3 R17, PT, PT, R17, 0x8, RZ ;  /* 0x0000000811117810 */ /* 0x000fe20007ffe0ff */
[----:B--2---:R-:W-:-:S04]  /*0960*/  FFMA R7, R8, R20, R7 ;  /* 0x0000001408077223 */ /* 0x004fc80000000007 */
[----:B---3--:R-:W-:-:S04]  /*0970*/  FFMA R16, R16, R9, R7 ;  /* 0x0000000910107223 */ /* 0x008fc80000000007 */
[----:B----4-:R-:W-:-:S04]  /*0980*/  FFMA R21, R21, R10, R16 ;  /* 0x0000000a15157223 */ /* 0x010fc80000000010 */
[----:B------:R-:W-:-:S04]  /*0990*/  FFMA R11, R26, R11, R21 ;  /* 0x0000000b1a0b7223 */ /* 0x000fc80000000015 */
[----:B0-----:R-:W-:-:S04]  /*09a0*/  FFMA R11, R12, R27, R11 ;  /* 0x0000001b0c0b7223 */ /* 0x001fc8000000000b */
[----:B------:R-:W-:-:S04]  /*09b0*/  FFMA R18, R18, R13, R11 ;  /* 0x0000000d12127223 */ /* 0x000fc8000000000b */
[----:B------:R-:W-:-:S04]  /*09c0*/  FFMA R23, R23, R14, R18 ;  /* 0x0000000e17177223 */ /* 0x000fc80000000012 */
[----:B------:R-:W-:-:S07]  /*09d0*/  FFMA R7, R24, R15, R23 ;  /* 0x0000000f18077223 */ /* 0x000fce0000000017 */
.L_x_11:
[----:B------:R-:W-:Y:S05]  /*09e0*/  @!P2 BRA `(.L_x_10) ;  /* 0x0000000000b0a947 */ /* 0x000fea0003800000 */
[----:B------:R-:W-:Y:S01]  /*09f0*/  ISETP.NE.AND P2, PT, R4, RZ, PT ;  /* 0x000000ff0400720c */ /* 0x000fe20003f45270 */
[----:B------:R-:W-:-:S12]  /*0a00*/  @!P1 BRA `(.L_x_12) ;  /* 0x0000000000549947 */ /* 0x000fd80003800000 */
[----:B------:R-:W0:Y:S08]  /*0a10*/  LDC R21, c[0x0][0x39c] ;  /* 0x0000e700ff157b82 */ /* 0x000e300000000800 */
[----:B------:R-:W2:Y:S01]  /*0a20*/  LDC.64 R8, c[0x0][0x388] ;  /* 0x0000e200ff087b82 */ /* 0x000ea20000000a00 */
[----:B0-----:R-:W-:-:S04]  /*0a30*/  IMAD R13, R17, R21, R6 ;  /* 0x00000015110d7224 */ /* 0x001fc800078e0206 */
[----:B--2---:R-:W-:-:S04]  /*0a40*/  IMAD.WIDE R12, R13, 0x4, R8 ;  /* 0x000000040d0c7825 */ /* 0x004fc800078e0208 */
[C---:B------:R-:W-:Y:S02]  /*0a50*/  IMAD.WIDE R14, R21.reuse, 0x4, R12 ;  /* 0x00000004150e7825 */ /* 0x040fe400078e020c */
[----:B------:R-:W2:Y:S02]  /*0a60*/  LDG.E R12, desc[UR6][R12.64] ;  /* 0x000000060c0c7981 */ /* 0x000ea4000c1e1900 */
[C---:B------:R-:W-:Y:S02]  /*0a70*/  IMAD.WIDE R18, R21.reuse, 0x4, R14 ;  /* 0x0000000415127825 */ /* 0x040fe400078e020e */
[----:B------:R-:W3:Y:S02]  /*0a80*/  LDG.E R15, desc[UR6][R14.64] ;  /* 0x000000060e0f7981 */ /* 0x000ee4000c1e1900 */
[----:B------:R-:W-:Y:S02]  /*0a90*/  IMAD.WIDE R20, R21, 0x4, R18 ;  /* 0x0000000415147825 */ /* 0x000fe400078e0212 */
[----:B------:R-:W4:Y:S04]  /*0aa0*/  LDG.E R18, desc[UR6][R18.64] ;  /* 0x0000000612127981 */ /* 0x000f28000c1e1900 */
[----:B------:R-:W5:Y:S01]  /*0ab0*/  LDG.E R21, desc[UR6][R20.64] ;  /* 0x0000000614157981 */ /* 0x000f62000c1e1900 */
[----:B------:R-:W0:Y:S01]  /*0ac0*/  S2UR UR5, SR_CgaCtaId ;  /* 0x00000000000579c3 */ /* 0x000e220000008800 */
[----:B------:R-:W-:-:S02]  /*0ad0*/  UMOV UR4, 0x400 ;  /* 0x0000040000047882 */ /* 0x000fc40000000000 */
[----:B0-----:R-:W-:-:S06]  /*0ae0*/  ULEA UR4, UR5, UR4, 0x18 ;  /* 0x0000000405047291 */ /* 0x001fcc000f8ec0ff */
[C---:B------:R-:W-:Y:S02]  /*0af0*/  LEA R8, R17.reuse, UR4, 0x2 ;  /* 0x0000000411087c11 */ /* 0x040fe4000f8e10ff */
[----:B------:R-:W-:-:S04]  /*0b00*/  IADD3 R17, PT, PT, R17, 0x4, RZ ;  /* 0x0000000411117810 */ /* 0x000fc80007ffe0ff */
[----:B------:R-:W2:Y:S02]  /*0b10*/  LDS.128 R8, [R8] ;  /* 0x0000000008087984 */ /* 0x000ea40000000c00 */
[----:B--2---:R-:W-:-:S04]  /*0b20*/  FFMA R12, R8, R12, R7 ;  /* 0x0000000c080c7223 */ /* 0x004fc80000000007 */
[----:B---3--:R-:W-:-:S04]  /*0b30*/  FFMA R9, R15, R9, R12 ;  /* 0x000000090f097223 */ /* 0x008fc8000000000c */
[----:B----4-:R-:W-:-:S04]  /*0b40*/  FFMA R10, R18, R10, R9 ;  /* 0x0000000a120a7223 */ /* 0x010fc80000000009 */
[----:B-----5:R-:W-:-:S07]  /*0b50*/  FFMA R7, R21, R11, R10 ;  /* 0x0000000b15077223 */ /* 0x020fce000000000a */
.L_x_12:
[----:B------:R-:W-:Y:S05]  /*0b60*/  @!P2 BRA `(.L_x_10) ;  /* 0x000000000050a947 */ /* 0x000fea0003800000 */
[----:B------:R-:W0:Y:S08]  /*0b70*/  LDC R19, c[0x0][0x39c] ;  /* 0x0000e700ff137b82 */ /* 0x000e300000000800 */
[----:B------:R-:W2:Y:S01]  /*0b80*/  LDC.64 R12, c[0x0][0x388] ;  /* 0x0000e200ff0c7b82 */ /* 0x000ea20000000a00 */
[----:B0-----:R-:W-:-:S04]  /*0b90*/  IMAD R9, R17, R19, R6 ;  /* 0x0000001311097224 */ /* 0x001fc800078e0206 */
[----:B--2---:R-:W-:-:S05]  /*0ba0*/  IMAD.WIDE R12, R9, 0x4, R12 ;  /* 0x00000004090c7825 */ /* 0x004fca00078e020c */
[----:B------:R-:W2:Y:S01]  /*0bb0*/  LDG.E R14, desc[UR6][R12.64] ;  /* 0x000000060c0e7981 */ /* 0x000ea2000c1e1900 */
[----:B------:R-:W0:Y:S01]  /*0bc0*/  S2UR UR5, SR_CgaCtaId ;  /* 0x00000000000579c3 */ /* 0x000e220000008800 */
[----:B------:R-:W-:Y:S01]  /*0bd0*/  UMOV UR4, 0x400 ;  /* 0x0000040000047882 */ /* 0x000fe20000000000 */
[----:B------:R-:W-:Y:S01]  /*0be0*/  ISETP.NE.AND P2, PT, R4, 0x1, PT ;  /* 0x000000010400780c */ /* 0x000fe20003f45270 */
[----:B0-----:R-:W-:-:S06]  /*0bf0*/  ULEA UR4, UR5, UR4, 0x18 ;  /* 0x0000000405047291 */ /* 0x001fcc000f8ec0ff */
[----:B------:R-:W-:-:S06]  /*0c00*/  LEA R8, R17, UR4, 0x2 ;  /* 0x0000000411087c11 */ /* 0x000fcc000f8e10ff */
[----:B------:R-:W2:Y:S02]  /*0c10*/  LDS.128 R8, [R8] ;  /* 0x0000000008087984 */ /* 0x000ea40000000c00 */
[----:B--2---:R-:W-:Y:S01]  /*0c20*/  FFMA R7, R8, R14, R7 ;  /* 0x0000000e08077223 */ /* 0x004fe20000000007 */
[----:B------:R-:W-:Y:S06]  /*0c30*/  @!P2 BRA `(.L_x_10) ;  /* 0x00000000001ca947 */ /* 0x000fec0003800000 */
[----:B------:R-:W-:Y:S01]  /*0c40*/  ISETP.NE.AND P2, PT, R4, 0x2, PT ;  /* 0x000000020400780c */ /* 0x000fe20003f45270 */
[----:B------:R-:W-:-:S12]  /*0c50*/  IMAD.WIDE R14, R19, 0x4, R12 ;  /* 0x00000004130e7825 */ /* 0x000fd800078e020c */
[----:B------:R-:W-:Y:S02]  /*0c60*/  @P2 IMAD.WIDE R12, R19, 0x4, R14 ;  /* 0x00000004130c2825 */ /* 0x000fe400078e020e */
[----:B------:R-:W2:Y:S04]  /*0c70*/  LDG.E R14, desc[UR6][R14.64] ;  /* 0x000000060e0e7981 */ /* 0x000ea8000c1e1900 */
[----:B------:R-:W3:Y:S01]  /*0c80*/  @P2 LDG.E R12, desc[UR6][R12.64] ;  /* 0x000000060c0c2981 */ /* 0x000ee2000c1e1900 */
[----:B--2---:R-:W-:-:S04]  /*0c90*/  FFMA R7, R14, R9, R7 ;  /* 0x000000090e077223 */ /* 0x004fc80000000007 */
[----:B---3--:R-:W-:-:S07]  /*0ca0*/  @P2 FFMA R7, R12, R10, R7 ;  /* 0x0000000a0c072223 */ /* 0x008fce0000000007 */
.L_x_10:
[----:B------:R-:W0:Y:S08]  /*0cb0*/  LDC R13, c[0x0][0x39c] ;  /* 0x0000e700ff0d7b82 */ /* 0x000e300000000800 */
[----:B------:R-:W2:Y:S01]  /*0cc0*/  LDC.64 R8, c[0x0][0x390] ;  /* 0x0000e400ff087b82 */ /* 0x000ea20000000a00 */
[----:B0-----:R-:W-:Y:S01]  /*0cd0*/  IMAD R11, R13, UR8, R6 ;  /* 0x000000080d0b7c24 */ /* 0x001fe2000f8e0206 */
[----:B-1----:R-:W-:-:S04]  /*0ce0*/  IADD3 R6, PT, PT, R6, UR9, RZ ;  /* 0x0000000906067c10 */ /* 0x002fc8000fffe0ff */
[----:B------:R-:W-:Y:S01]  /*0cf0*/  ISETP.GE.AND P2, PT, R6, R13, PT ;  /* 0x0000000d0600720c */ /* 0x000fe20003f46270 */
[----:B--2---:R-:W-:-:S05]  /*0d00*/  IMAD.WIDE R8, R11, 0x4, R8 ;  /* 0x000000040b087825 */ /* 0x004fca00078e0208 */
[----:B------:R0:W-:Y:S07]  /*0d10*/  STG.E desc[UR6][R8.64], R7 ;  /* 0x0000000708007986 */ /* 0x0001ee000c101906 */
[----:B------:R-:W-:Y:S05]  /*0d20*/  @!P2 BRA `(.L_x_13) ;  /* 0xfffffff40070a947 */ /* 0x000fea000383ffff */
[----:B------:R-:W-:Y:S05]  /*0d30*/  EXIT ;  /* 0x000000000000794d */ /* 0x000fea0003800000 */
.L_x_14:
        /* <DEDUP_REMOVED lines=12> */
.L_x_35:


//--------------------- .text._Z21matrix_multiply_gpu_1PfS_S_iii --------------------------
	.section	.text._Z21matrix_multiply_gpu_1PfS_S_iii,"ax",@progbits
	.align	128
        .global         _Z21matrix_multiply_gpu_1PfS_S_iii
        .type           _Z21matrix_multiply_gpu_1PfS_S_iii,@function
        .size           _Z21matrix_multiply_gpu_1PfS_S_iii,(.L_x_36 - _Z21matrix_multiply_gpu_1PfS_S_iii)
        .other          _Z21matrix_multiply_gpu_1PfS_S_iii,@"STO_CUDA_ENTRY STV_DEFAULT"
_Z21matrix_multiply_gpu_1PfS_S_iii:
.text._Z21matrix_multiply_gpu_1PfS_S_iii:
[----:B------:R-:W-:Y:S08]  /*0000*/  LDC R1, c[0x0][0x37c] ;  /* 0x0000df00ff017b82 */ /* 0x000ff00000000800 */
[----:B------:R-:W0:Y:S08]  /*0010*/  S2UR UR4, SR_CTAID.X ;  /* 0x00000000000479c3 */ /* 0x000e300000002500 */
[----:B------:R-:W0:Y:S02]  /*0020*/  LDC R0, c[0x0][0x398] ;  /* 0x0000e600ff007b82 */ /* 0x000e240000000800 */
[----:B0-----:R-:W-:-:S13]  /*0030*/  ISETP.LE.AND P0, PT, R0, UR4, PT ;  /* 0x0000000400007c0c */ /* 0x001fda000bf03270 */
[----:B------:R-:W-:Y:S05]  /*0040*/  @P0 EXIT ;  /* 0x000000000000094d */ /* 0x000fea0003800000 */
[----:B------:R-:W0:Y:S01]  /*0050*/  LDCU UR5, c[0x0][0x3a0] ;  /* 0x00007400ff0577ac */ /* 0x000e220008000800 */
[----:B------:R-:W1:Y:S01]  /*0060*/  S2R R0, SR_TID.X ;  /* 0x0000000000007919 */ /* 0x000e620000002100 */
[----:B------:R-:W2:Y:S01]  /*0070*/  LDCU UR9, c[0x0][0x360] ;  /* 0x00006c00ff0977ac */ /* 0x000ea20008000800 */
[----:B------:R-:W3:Y:S01]  /*0080*/  LDCU.64 UR12, c[0x0][0x358] ;  /* 0x00006b00ff0c77ac */ /* 0x000ee20008000a00 */
[----:B------:R-:W4:Y:S01]  /*0090*/  LDCU UR10, c[0x0][0x370] ;  /* 0x00006e00ff0a77ac */ /* 0x000f220008000800 */
[----:B0-----:R-:W-:-:S09]  /*00a0*/  UISETP.GT.AND UP0, UPT, UR5, URZ, UPT ;  /* 0x000000ff0500728c */ /* 0x001fd2000bf04270 */
[----:B--234-:R-:W-:Y:S05]  /*00b0*/  BRA.U UP0, `(.L_x_15) ;  /* 0x0000000100447547 */ /* 0x01cfea000b800000 */
.L_x_19:
[----:B-1----:R-:W1:Y:S01]  /*00c0*/  LDC R7, c[0x0][0x39c] ;  /* 0x0000e700ff077b82 */ /* 0x002e620000000800 */
[----:B------:R-:W-:Y:S01]  /*00d0*/  BSSY.RECONVERGENT B0, `(.L_x_16) ;  /* 0x000000a000007945 */ /* 0x000fe20003800200 */
[----:B-1----:R-:W-:-:S13]  /*00e0*/  ISETP.GE.AND P0, PT, R0, R7, PT ;  /* 0x000000070000720c */ /* 0x002fda0003f06270 */
[----:B------:R-:W-:Y:S05]  /*00f0*/  @P0 BRA `(.L_x_17) ;  /* 0x00000000001c0947 */ /* 0x000fea0003800000 */
[----:B------:R-:W0:Y:S02]  /*0100*/  LDC.64 R4, c[0x0][0x390] ;  /* 0x0000e400ff047b82 */ /* 0x000e240000000a00 */
.L_x_18:
[----:B-1----:R-:W-:Y:S01]  /*0110*/  IMAD R3, R7, UR4, R0 ;  /* 0x0000000407037c24 */ /* 0x002fe2000f8e0200 */
[----:B------:R-:W-:-:S03]  /*0120*/  IADD3 R0, PT, PT, R0, UR9, RZ ;  /* 0x0000000900007c10 */ /* 0x000fc6000fffe0ff */
[----:B0-----:R-:W-:Y:S01]  /*0130*/  IMAD.WIDE R2, R3, 0x4, R4 ;  /* 0x0000000403027825 */ /* 0x001fe200078e0204 */
[----:B------:R-:W-:-:S04]  /*0140*/  ISETP.GE.AND P0, PT, R0, R7, PT ;  /* 0x000000070000720c */ /* 0x000fc80003f06270 */
[----:B------:R1:W-:Y:S09]  /*0150*/  STG.E desc[UR12][R2.64], RZ ;  /* 0x000000ff02007986 */ /* 0x0003f2000c10190c */
[----:B------:R-:W-:Y:S05]  /*0160*/  @!P0 BRA `(.L_x_18) ;  /* 0xfffffffc00e88947 */ /* 0x000fea000383ffff */
.L_x_17:
[----:B------:R-:W-:Y:S05]  /*0170*/  BSYNC.RECONVERGENT B0 ;  /* 0x0000000000007941 */ /* 0x000fea0003800200 */
.L_x_16:
[----:B------:R-:W0:Y:S01]  /*0180*/  LDCU UR5, c[0x0][0x398] ;  /* 0x00007300ff0577ac */ /* 0x000e220008000800 */
[----:B------:R-:W-:-:S04]  /*0190*/  UIADD3 UR4, UPT, UPT, UR10, UR4, URZ ;  /* 0x000000040a047290 */ /* 0x000fc8000fffe0ff */
[----:B0-----:R-:W-:-:S09]  /*01a0*/  UISETP.GE.AND UP0, UPT, UR4, UR5, UPT ;  /* 0x000000050400728c */ /* 0x001fd2000bf06270 */
[----:B------:R-:W-:Y:S05]  /*01b0*/  BRA.U !UP0, `(.L_x_19) ;  /* 0xfffffffd08c07547 */ /* 0x000fea000b83ffff */
[----:B------:R-:W-:Y:S05]  /*01c0*/  EXIT ;  /* 0x000000000000794d */ /* 0x000fea0003800000 */
.L_x_15:
[----:B------:R-:W0:Y:S01]  /*01d0*/  LDCU.64 UR6, c[0x0][0x380] ;  /* 0x00007000ff0677ac */ /* 0x000e220008000a00 */
[----:B------:R-:W-:Y:S02]  /*01e0*/  ULOP3.LUT UR5, UR5, 0x7, URZ, 0xc0, !UPT ;  /* 0x0000000705057892 */ /* 0x000fe4000f8ec0ff */
[----:B0-----:R-:W-:-:S04]  /*01f0*/  UIADD3 UR6, UP0, UPT, UR6, 0x10, URZ ;  /* 0x0000001006067890 */ /* 0x001fc8000ff1e0ff */
[----:B------:R-:W-:-:S12]  /*0200*/  UIADD3.X UR7, UPT, UPT, URZ, UR7, URZ, UP0, !UPT ;  /* 0x00000007ff077290 */ /* 0x000fd800087fe4ff */
.L_x_27:
[----:B------:R-:W1:Y:S01]  /*0210*/  LDCU UR8, c[0x0][0x39c] ;  /* 0x00007380ff0877ac */ /* 0x000e620008000800 */
[----:B------:R-:W-:Y:S01]  /*0220*/  BSSY.RECONVERGENT B0, `(.L_x_20) ;  /* 0x000007b000007945 */ /* 0x000fe20003800200 */
[----:B-1----:R-:W-:-:S13]  /*0230*/  ISETP.GE.AND P0, PT, R0, UR8, PT ;  /* 0x0000000800007c0c */ /* 0x002fda000bf06270 */
[----:B0-----:R-:W-:Y:S05]  /*0240*/  @P0 BRA `(.L_x_21) ;  /* 0x0000000400e00947 */ /* 0x001fea0003800000 */
[----:B------:R-:W0:Y:S02]  /*0250*/  LDC R14, c[0x0][0x3a0] ;  /* 0x0000e800ff0e7b82 */ /* 0x000e240000000800 */
[----:B0-----:R-:W-:-:S07]  /*0260*/  IMAD R14, R14, UR4, RZ ;  /* 0x000000040e0e7c24 */ /* 0x001fce000f8e02ff */
.L_x_26:
[----:B0-----:R-:W0:Y:S01]  /*0270*/  LDC R15, c[0x0][0x3a0] ;  /* 0x0000e800ff0f7b82 */ /* 0x001e220000000800 */
[----:B------:R-:W-:Y:S01]  /*0280*/  HFMA2 R21, -RZ, RZ, 0, 0 ;  /* 0x00000000ff157431 */ /* 0x000fe200000001ff */
[----:B------:R-:W-:Y:S02]  /*0290*/  MOV R17, RZ ;  /* 0x000000ff00117202 */ /* 0x000fe40000000f00 */
[----:B0-----:R-:W-:-:S13]  /*02a0*/  ISETP.GE.U32.AND P0, PT, R15, 0x8, PT ;  /* 0x000000080f00780c */ /* 0x001fda0003f06070 */
[----:B------:R-:W-:Y:S05]  /*02b0*/  @!P0 BRA `(.L_x_22) ;  /* 0x0000000000bc8947 */ /* 0x000fea0003800000 */
[----:B------:R-:W-:Y:S02]  /*02c0*/  LOP3.LUT R17, R15, 0x7ffffff8, RZ, 0xc0, !PT ;  /* 0x7ffffff80f117812 */ /* 0x000fe400078ec0ff */
[----:B------:R-:W-:Y:S02]  /*02d0*/  MOV R21, RZ ;  /* 0x000000ff00157202 */ /* 0x000fe40000000f00 */
[----:B------:R-:W-:Y:S02]  /*02e0*/  MOV R16, R14 ;  /* 0x0000000e00107202 */ /* 0x000fe40000000f00 */
[----:B------:R-:W-:Y:S02]  /*02f0*/  MOV R19, R0 ;  /* 0x0000000000137202 */ /* 0x000fe40000000f00 */
[----:B------:R-:W-:-:S07]  /*0300*/  IADD3 R18, PT, PT, -R17, RZ, RZ ;  /* 0x000000ff11127210 */ /* 0x000fce0007ffe1ff */
.L_x_23:
[----:B------:R-:W0:Y:S01]  /*0310*/  LDC.64 R8, c[0x0][0x388] ;  /* 0x0000e200ff087b82 */ /* 0x000e220000000a00 */
[----:B------:R-:W-:Y:S02]  /*0320*/  MOV R2, UR6 ;  /* 0x0000000600027c02 */ /* 0x000fe40008000f00 */
[----:B------:R-:W-:-:S05]  /*0330*/  MOV R3, UR7 ;  /* 0x0000000700037c02 */ /* 0x000fca0008000f00 */
[----:B------:R-:W1:Y:S01]  /*0340*/  LDC R23, c[0x0][0x39c] ;  /* 0x0000e700ff177b82 */ /* 0x000e620000000800 */
[----:B------:R-:W-:-:S05]  /*0350*/  IMAD.WIDE R2, R16, 0x4, R2 ;  /* 0x0000000410027825 */ /* 0x000fca00078e0202 */
[----:B------:R-:W2:Y:S04]  /*0360*/  LDG.E R22, desc[UR12][R2.64+-0x10] ;  /* 0xfffff00c02167981 */ /* 0x000ea8000c1e1900 */
[----:B------:R-:W3:Y:S04]  /*0370*/  LDG.E R25, desc[UR12][R2.64+-0xc] ;  /* 0xfffff40c02197981 */ /* 0x000ee8000c1e1900 */
[----:B------:R-:W4:Y:S01]  /*0380*/  LDG.E R26, desc[UR12][R2.64+-0x8] ;  /* 0xfffff80c021a7981 */ /* 0x000f22000c1e1900 */
[----:B0-----:R-:W-:-:S03]  /*0390*/  IMAD.WIDE R8, R19, 0x4, R8 ;  /* 0x0000000413087825 */ /* 0x001fc600078e0208 */
[----:B------:R-:W5:Y:S04]  /*03a0*/  LDG.E R28, desc[UR12][R2.64+-0x4] ;  /* 0xfffffc0c021c7981 */ /* 0x000f68000c1e1900 */
[----:B------:R0:W2:Y:S01]  /*03b0*/  LDG.E R20, desc[UR12][R8.64] ;  /* 0x0000000c08147981 */ /* 0x0000a2000c1e1900 */
[----:B-1----:R-:W-:-:S05]  /*03c0*/  IMAD.WIDE R10, R23, 0x4, R8 ;  /* 0x00000004170a7825 */ /* 0x002fca00078e0208 */
[----:B------:R1:W3:Y:S01]  /*03d0*/  LDG.E R24, desc[UR12][R10.64] ;  /* 0x0000000c0a187981 */ /* 0x0002e2000c1e1900 */
[----:B------:R-:W-:-:S05]  /*03e0*/  IMAD.WIDE R4, R23, 0x4, R10 ;  /* 0x0000000417047825 */ /* 0x000fca00078e020a */
[----:B------:R1:W4:Y:S01]  /*03f0*/  LDG.E R27, desc[UR12][R4.64] ;  /* 0x0000000c041b7981 */ /* 0x000322000c1e1900 */
[----:B------:R-:W-:-:S04]  /*0400*/  IMAD.WIDE R6, R23, 0x4, R4 ;  /* 0x0000000417067825 */ /* 0x000fc800078e0204 */
[C---:B0-----:R-:W-:Y:S02]  /*0410*/  IMAD.WIDE R8, R23.reuse, 0x4, R6 ;  /* 0x0000000417087825 */ /* 0x041fe400078e0206 */
[----:B------:R-:W5:Y:S02]  /*0420*/  LDG.E R7, desc[UR12][R6.64] ;  /* 0x0000000c06077981 */ /* 0x000f64000c1e1900 */
[C---:B------:R-:W-:Y:S02]  /*0430*/  IMAD.WIDE R12, R23.reuse, 0x4, R8 ;  /* 0x00000004170c7825 */ /* 0x040fe400078e0208 */
[----:B------:R-:W5:Y:S04]  /*0440*/  LDG.E R9, desc[UR12][R8.64] ;  /* 0x0000000c08097981 */ /* 0x000f68000c1e1900 */
[----:B------:R-:W5:Y:S01]  /*0450*/  LDG.E R6, desc[UR12][R2.64] ;  /* 0x0000000c02067981 */ /* 0x000f62000c1e1900 */
[----:B-1----:R-:W-:-:S03]  /*0460*/  IMAD.WIDE R10, R23, 0x4, R12 ;  /* 0x00000004170a7825 */ /* 0x002fc600078e020c */
[----:B------:R-:W5:Y:S01]  /*0470*/  LDG.E R29, desc[UR12][R12.64] ;  /* 0x0000000c0c1d7981 */ /* 0x000f62000c1e1900 */
[----:B------:R-:W-:-:S03]  /*0480*/  IMAD.WIDE R4, R23, 0x4, R10 ;  /* 0x0000000417047825 */ /* 0x000fc600078e020a */
[----:B------:R-:W5:Y:S04]  /*0490*/  LDG.E R8, desc[UR12][R2.64+0x8] ;  /* 0x0000080c02087981 */ /* 0x000f68000c1e1900 */
[----:B------:R-:W5:Y:S04]  /*04a0*/  LDG.E R4, desc[UR12][R4.64] ;  /* 0x0000000c04047981 */ /* 0x000f68000c1e1900 */
[----:B------:R-:W5:Y:S04]  /*04b0*/  LDG.E R12, desc[UR12][R2.64+0x4] ;  /* 0x0000040c020c7981 */ /* 0x000f68000c1e1900 */
[----:B------:R-:W5:Y:S04]  /*04c0*/  LDG.E R13, desc[UR12][R2.64+0xc] ;  /* 0x00000c0c020d7981 */ /* 0x000f68000c1e1900 */
[----:B------:R-:W5:Y:S01]  /*04d0*/  LDG.E R3, desc[UR12][R10.64] ;  /* 0x0000000c0a037981 */ /* 0x000f62000c1e1900 */
[----:B------:R-:W-:-:S04]  /*04e0*/  IADD3 R18, PT, PT, R18, 0x8, RZ ;  /* 0x0000000812127810 */ /* 0x000fc80007ffe0ff */
[----:B------:R-:W-:Y:S02]  /*04f0*/  ISETP.NE.AND P0, PT, R18, RZ, PT ;  /* 0x000000ff1200720c */ /* 0x000fe40003f05270 */
[----:B------:R-:W-:Y:S02]  /*0500*/  LEA R19, R23, R19, 0x3 ;  /* 0x0000001317137211 */ /* 0x000fe400078e18ff */
[----:B------:R-:W-:Y:S01]  /*0510*/  IADD3 R16, PT, PT, R16, 0x8, RZ ;  /* 0x0000000810107810 */ /* 0x000fe20007ffe0ff */
[----:B--2---:R-:W-:-:S04]  /*0520*/  FFMA R20, R22, R20, R21 ;  /* 0x0000001416147223 */ /* 0x004fc80000000015 */
[----:B---3--:R-:W-:-:S04]  /*0530*/  FFMA R25, R25, R24, R20 ;  /* 0x0000001819197223 */ /* 0x008fc80000000014 */
[----:B----4-:R-:W-:-:S04]  /*0540*/  FFMA R25, R26, R27, R25 ;  /* 0x0000001b1a197223 */ /* 0x010fc80000000019 */
[----:B-----5:R-:W-:-:S04]  /*0550*/  FFMA R7, R28, R7, R25 ;  /* 0x000000071c077223 */ /* 0x020fc80000000019 */
[----:B------:R-:W-:-:S04]  /*0560*/  FFMA R7, R6, R9, R7 ;  /* 0x0000000906077223 */ /* 0x000fc80000000007 */
[----:B------:R-:W-:-:S04]  /*0570*/  FFMA R7, R12, R29, R7 ;  /* 0x0000001d0c077223 */ /* 0x000fc80000000007 */
[----:B------:R-:W-:-:S04]  /*0580*/  FFMA R8, R8, R3, R7 ;  /* 0x0000000308087223 */ /* 0x000fc80000000007 */
[----:B------:R-:W-:Y:S01]  /*0590*/  FFMA R21, R13, R4, R8 ;  /* 0x000000040d157223 */ /* 0x000fe20000000008 */
[----:B------:R-:W-:Y:S06]  /*05a0*/  @P0 BRA `(.L_x_23) ;  /* 0xfffffffc00580947 */ /* 0x000fec000383ffff */
.L_x_22:
[----:B------:R-:W-:-:S09]  /*05b0*/  UISETP.NE.AND UP0, UPT, UR5, URZ, UPT ;  /* 0x000000ff0500728c */ /* 0x000fd2000bf05270 */
[----:B------:R-:W-:Y:S05]  /*05c0*/  BRA.U !UP0, `(.L_x_24) ;  /* 0x0000000108e07547 */ /* 0x000fea000b800000 */
[----:B------:R-:W-:Y:S01]  /*05d0*/  UIADD3 UR8, UPT, UPT, UR5, -0x1, URZ ;  /* 0xffffffff05087890 */ /* 0x000fe2000fffe0ff */
[----:B------:R-:W-:-:S03]  /*05e0*/  LOP3.LUT P0, R16, R15, 0x3, RZ, 0xc0, !PT ;  /* 0x000000030f107812 */ /* 0x000fc6000780c0ff */
[----:B------:R-:W-:-:S09]  /*05f0*/  UISETP.GE.U32.AND UP0, UPT, UR8, 0x3, UPT ;  /* 0x000000030800788c */ /* 0x000fd2000bf06070 */
[----:B------:R-:W-:Y:S05]  /*0600*/  BRA.U !UP0, `(.L_x_25) ;  /* 0x00000001085c7547 */ /* 0x000fea000b800000 */
[----:B------:R-:W0:Y:S01]  /*0610*/  LDC R19, c[0x0][0x39c] ;  /* 0x0000e700ff137b82 */ /* 0x000e220000000800 */
[----:B------:R-:W-:-:S07]  /*0620*/  IADD3 R5, PT, PT, R14, R17, RZ ;  /* 0x000000110e057210 */ /* 0x000fce0007ffe0ff */
[----:B------:R-:W1:Y:S08]  /*0630*/  LDC.64 R8, c[0x0][0x388] ;  /* 0x0000e200ff087b82 */ /* 0x000e700000000a00 */
[----:B------:R-:W2:Y:S01]  /*0640*/  LDC.64 R2, c[0x0][0x380] ;  /* 0x0000e000ff027b82 */ /* 0x000ea20000000a00 */
[----:B0-----:R-:W-:-:S04]  /*0650*/  IMAD R7, R17, R19, R0 ;  /* 0x0000001311077224 */ /* 0x001fc800078e0200 */
[----:B-1----:R-:W-:-:S04]  /*0660*/  IMAD.WIDE R8, R7, 0x4, R8 ;  /* 0x0000000407087825 */ /* 0x002fc800078e0208 */
[----:B------:R-:W-:Y:S02]  /*0670*/  IMAD.WIDE R10, R19, 0x4, R8 ;  /* 0x00000004130a7825 */ /* 0x000fe400078e0208 */
[----:B------:R-:W3:Y:S02]  /*0680*/  LDG.E R8, desc[UR12][R8.64] ;  /* 0x0000000c08087981 */ /* 0x000ee4000c1e1900 */
[----:B--2---:R-:W-:-:S04]  /*0690*/  IMAD.WIDE R2, R5, 0x4, R2 ;  /* 0x0000000405027825 */ /* 0x004fc800078e0202 */
[C---:B------:R-:W-:Y:S01]  /*06a0*/  IMAD.WIDE R6, R19.reuse, 0x4, R10 ;  /* 0x0000000413067825 */ /* 0x040fe200078e020a */
[----:B------:R-:W3:Y:S04]  /*06b0*/  LDG.E R12, desc[UR12][R2.64] ;  /* 0x0000000c020c7981 */ /* 0x000ee8000c1e1900 */
[----:B------:R-:W2:Y:S01]  /*06c0*/  LDG.E R10, desc[UR12][R10.64] ;  /* 0x0000000c0a0a7981 */ /* 0x000ea2000c1e1900 */
[----:B------:R-:W-:-:S03]  /*06d0*/  IMAD.WIDE R4, R19, 0x4, R6 ;  /* 0x0000000413047825 */ /* 0x000fc600078e0206 */
[----:B------:R-:W2:Y:S04]  /*06e0*/  LDG.E R13, desc[UR12][R2.64+0x4] ;  /* 0x0000040c020d7981 */ /* 0x000ea8000c1e1900 */
[----:B------:R-:W4:Y:S04]  /*06f0*/  LDG.E R18, desc[UR12][R6.64] ;  /* 0x0000000c06127981 */ /* 0x000f28000c1e1900 */
[----:B------:R-:W4:Y:S04]  /*0700*/  LDG.E R19, desc[UR12][R2.64+0x8] ;  /* 0x0000080c02137981 */ /* 0x000f28000c1e1900 */
[----:B------:R-:W5:Y:S04]  /*0710*/  LDG.E R23, desc[UR12][R2.64+0xc] ;  /* 0x00000c0c02177981 */ /* 0x000f68000c1e1900 */
[----:B------:R-:W5:Y:S01]  /*0720*/  LDG.E R4, desc[UR12][R4.64] ;  /* 0x0000000c04047981 */ /* 0x000f62000c1e1900 */
[----:B------:R-:W-:Y:S01]  /*0730*/  IADD3 R17, PT, PT, R17, 0x4, RZ ;  /* 0x0000000411117810 */ /* 0x000fe20007ffe0ff */
[----:B---3--:R-:W-:-:S04]  /*0740*/  FFMA R12, R12, R8, R21 ;  /* 0x000000080c0c7223 */ /* 0x008fc80000000015 */
[----:B--2---:R-:W-:-:S04]  /*0750*/  FFMA R12, R13, R10, R12 ;  /* 0x0000000a0d0c7223 */ /* 0x004fc8000000000c */
[----:B----4-:R-:W-:-:S04]  /*0760*/  FFMA R12, R19, R18, R12 ;  /* 0x00000012130c7223 */ /* 0x010fc8000000000c */
[----:B-----5:R-:W-:-:S07]  /*0770*/  FFMA R21, R23, R4, R12 ;  /* 0x0000000417157223 */ /* 0x020fce000000000c */
.L_x_25:
[----:B------:R-:W-:Y:S05]  /*0780*/  @!P0 BRA `(.L_x_24) ;  /* 0x0000000000708947 */ /* 0x000fea0003800000 */
[----:B------:R-:W-:Y:S01]  /*0790*/  ISETP.NE.AND P0, PT, R16, 0x1, PT ;  /* 0x000000011000780c */ /* 0x000fe20003f05270 */
[----:B------:R-:W0:Y:S01]  /*07a0*/  LDC.64 R6, c[0x0][0x388] ;  /* 0x0000e200ff067b82 */ /* 0x000e220000000a00 */
[----:B------:R-:W-:-:S04]  /*07b0*/  LOP3.LUT R15, R15, 0x1, RZ, 0xc0, !PT ;  /* 0x000000010f0f7812 */ /* 0x000fc800078ec0ff */
[----:B------:R-:W-:-:S03]  /*07c0*/  ISETP.NE.U32.AND P1, PT, R15, 0x1, PT ;  /* 0x000000010f00780c */ /* 0x000fc60003f25070 */
[----:B------:R-:W1:Y:S04]  /*07d0*/  LDC.64 R8, c[0x0][0x380] ;  /* 0x0000e000ff087b82 */ /* 0x000e680000000a00 */
[----:B------:R-:W-:-:S04]  /*07e0*/  @P0 IADD3 R13, PT, PT, R14, R17, RZ ;  /* 0x000000110e0d0210 */ /* 0x000fc80007ffe0ff */
[----:B------:R-:W2:Y:S08]  /*07f0*/  @P0 LDC R15, c[0x0][0x39c] ;  /* 0x0000e700ff0f0b82 */ /* 0x000eb00000000800 */
[----:B------:R-:W3:Y:S08]  /*0800*/  @!P1 LDC R12, c[0x0][0x39c] ;  /* 0x0000e700ff0c9b82 */ /* 0x000ef00000000800 */
[----:B------:R-:W4:Y:S01]  /*0810*/  LDC.64 R4, c[0x0][0x380] ;  /* 0x0000e000ff047b82 */ /* 0x000f220000000a00 */
[----:B-1----:R-:W-:-:S07]  /*0820*/  @P0 IMAD.WIDE R8, R13, 0x4, R8 ;  /* 0x000000040d080825 */ /* 0x002fce00078e0208 */
[----:B------:R-:W1:Y:S01]  /*0830*/  LDC.64 R2, c[0x0][0x388] ;  /* 0x0000e200ff027b82 */ /* 0x000e620000000a00 */
[C---:B--2---:R-:W-:Y:S01]  /*0840*/  @P0 IMAD R11, R17.reuse, R15, R0 ;  /* 0x0000000f110b0224 */ /* 0x044fe200078e0200 */
[----:B------:R-:W-:-:S03]  /*0850*/  @P0 IADD3 R17, PT, PT, R17, 0x2, RZ ;  /* 0x0000000211110810 */ /* 0x000fc60007ffe0ff */
[----:B0-----:R-:W-:Y:S01]  /*0860*/  @P0 IMAD.WIDE R10, R11, 0x4, R6 ;  /* 0x000000040b0a0825 */ /* 0x001fe200078e0206 */
[----:B------:R-:W-:-:S03]  /*0870*/  @!P1 IADD3 R13, PT, PT, R14, R17, RZ ;  /* 0x000000110e0d9210 */ /* 0x000fc60007ffe0ff */
[----:B---3--:R-:W-:Y:S01]  /*0880*/  @!P1 IMAD R17, R17, R12, R0 ;  /* 0x0000000c11119224 */ /* 0x008fe200078e0200 */
[----:B------:R-:W2:Y:S01]  /*0890*/  @P0 LDG.E R16, desc[UR12][R10.64] ;  /* 0x0000000c0a100981 */ /* 0x000ea2000c1e1900 */
[----:B------:R-:W-:-:S03]  /*08a0*/  @P0 IMAD.WIDE R6, R15, 0x4, R10 ;  /* 0x000000040f060825 */ /* 0x000fc600078e020a */
[----:B------:R-:W2:Y:S01]  /*08b0*/  @P0 LDG.E R12, desc[UR12][R8.64] ;  /* 0x0000000c080c0981 */ /* 0x000ea2000c1e1900 */
[----:B----4-:R-:W-:-:S03]  /*08c0*/  @!P1 IMAD.WIDE R4, R13, 0x4, R4 ;  /* 0x000000040d049825 */ /* 0x010fc600078e0204 */
[----:B------:R-:W3:Y:S04]  /*08d0*/  @P0 LDG.E R15, desc[UR12][R8.64+0x4] ;  /* 0x0000040c080f0981 */ /* 0x000ee8000c1e1900 */
[----:B------:R-:W3:Y:S01]  /*08e0*/  @P0 LDG.E R6, desc[UR12][R6.64] ;  /* 0x0000000c06060981 */ /* 0x000ee2000c1e1900 */
[----:B-1----:R-:W-:-:S03]  /*08f0*/  @!P1 IMAD.WIDE R2, R17, 0x4, R2 ;  /* 0x0000000411029825 */ /* 0x002fc600078e0202 */
[----:B------:R-:W4:Y:S04]  /*0900*/  @!P1 LDG.E R4, desc[UR12][R4.64] ;  /* 0x0000000c04049981 */ /* 0x000f28000c1e1900 */
[----:B------:R-:W4:Y:S01]  /*0910*/  @!P1 LDG.E R2, desc[UR12][R2.64] ;  /* 0x0000000c02029981 */ /* 0x000f22000c1e1900 */
[----:B--2---:R-:W-:-:S04]  /*0920*/  @P0 FFMA R12, R12, R16, R21 ;  /* 0x000000100c0c0223 */ /* 0x004fc80000000015 */
[----:B---3--:R-:W-:-:S04]  /*0930*/  @P0 FFMA R21, R15, R6, R12 ;  /* 0x000000060f150223 */ /* 0x008fc8000000000c */
[----:B----4-:R-:W-:-:S07]  /*0940*/  @!P1 FFMA R21, R4, R2, R21 ;  /* 0x0000000204159223 */ /* 0x010fce0000000015 */
.L_x_24:
[----:B------:R-:W0:Y:S08]  /*0950*/  LDC R7, c[0x0][0x39c] ;  /* 0x0000e700ff077b82 */ /* 0x000e300000000800 */
[----:B------:R-:W1:Y:S01]  /*0960*/  LDC.64 R2, c[0x0][0x390] ;  /* 0x0000e400ff027b82 */ /* 0x000e620000000a00 */
[----:B0-----:R-:W-:Y:S01]  /*0970*/  IMAD R5, R7, UR4, R0 ;  /* 0x0000000407057c24 */ /* 0x001fe2000f8e0200 */
[----:B------:R-:W-:-:S04]  /*0980*/  IADD3 R0, PT, PT, R0, UR9, RZ ;  /* 0x0000000900007c10 */ /* 0x000fc8000fffe0ff */
[----:B------:R-:W-:Y:S01]  /*0990*/  ISETP.GE.AND P0, PT, R0, R7, PT ;  /* 0x000000070000720c */ /* 0x000fe20003f06270 */
[----:B-1----:R-:W-:-:S05]  /*09a0*/  IMAD.WIDE R2, R5, 0x4, R2 ;  /* 0x0000000405027825 */ /* 0x002fca00078e0202 */
[----:B------:R0:W-:Y:S07]  /*09b0*/  STG.E desc[UR12][R2.64], R21 ;  /* 0x0000001502007986 */ /* 0x0001ee000c10190c */
[----:B------:R-:W-:Y:S05]  /*09c0*/  @!P0 BRA `(.L_x_26) ;  /* 0xfffffff800288947 */ /* 0x000fea000383ffff */
.L_x_21:
[----:B------:R-:W-:Y:S05]  /*09d0*/  BSYNC.RECONVERGENT B0 ;  /* 0x0000000000007941 */ /* 0x000fea0003800200 */
.L_x_20:
[----:B------:R-:W1:Y:S01]  /*09e0*/  LDCU UR8, c[0x0][0x398] ;  /* 0x00007300ff0877ac */ /* 0x000e620008000800 */
[----:B------:R-:W-:-:S04]  /*09f0*/  UIADD3 UR4, UPT, UPT, UR10, UR4, URZ ;  /* 0x000000040a047290 */ /* 0x000fc8000fffe0ff */
[----:B-1----:R-:W-:-:S09]  /*0a00*/  UISETP.GE.AND UP0, UPT, UR4, UR8, UPT ;  /* 0x000000080400728c */ /* 0x002fd2000bf06270 */
[----:B------:R-:W-:Y:S05]  /*0a10*/  BRA.U !UP0, `(.L_x_27) ;  /* 0xfffffff508fc7547 */ /* 0x000fea000b83ffff */
[----:B------:R-:W-:Y:S05]  /*0a20*/  EXIT ;  /* 0x000000000000794d */ /* 0x000fea0003800000 */
.L_x_28:
        /* <DEDUP_REMOVED lines=13> */
.L_x_36:


//--------------------- .text._Z21matrix_multiply_gpu_0PfS_S_iii --------------------------
	.section	.text._Z21matrix_multiply_gpu_0PfS_S_iii,"ax",@progbits
	.align	128
        .global         _Z21matrix_multiply_gpu_0PfS_S_iii
        .type           _Z21matrix_multiply_gpu_0PfS_S_iii,@function
        .size           _Z21matrix_multiply_gpu_0PfS_S_iii,(.L_x_37 - _Z21matrix_multiply_gpu_0PfS_S_iii)
        .other          _Z21matrix_multiply_gpu_0PfS_S_iii,@"STO_CUDA_ENTRY STV_DEFAULT"
_Z21matrix_multiply_gpu_0PfS_S_iii:
.text._Z21matrix_multiply_gpu_0PfS_S_iii:
[----:B------:R-:W-:Y:S01]  /*0000*/  LDC R1, c[0x0][0x37c] ;  /* 0x0000df00ff017b82 */ /* 0x000fe20000000800 */
[----:B------:R-:W0:Y:S01]  /*0010*/  LDCU UR16, c[0x0][0x39c] ;  /* 0x00007380ff1077ac */ /* 0x000e220008000800 */
[----:B------:R-:W1:Y:S06]  /*0020*/  S2R R15, SR_TID.X ;  /* 0x00000000000f7919 */ /* 0x000e6c0000002100 */
[----:B------:R-:W1:Y:S08]  /*0030*/  S2UR UR4, SR_CTAID.X ;  /* 0x00000000000479c3 */ /* 0x000e700000002500 */
[----:B------:R-:W1:Y:S01]  /*0040*/  LDC R4, c[0x0][0x360] ;  /* 0x0000d800ff047b82 */ /* 0x000e620000000800 */
[----:B0-----:R-:W-:-:S04]  /*0050*/  IABS R5, UR16 ;  /* 0x0000001000057c13 */ /* 0x001fc80008000000 */
[----:B------:R-:W0:Y:S01]  /*0060*/  I2F.RP R0, R5 ;  /* 0x0000000500007306 */ /* 0x000e220000209400 */
[----:B-1----:R-:W-:Y:S01]  /*0070*/  IMAD R15, R4, UR4, R15 ;  /* 0x00000004040f7c24 */ /* 0x002fe2000f8e020f */
[----:B------:R-:W1:Y:S06]  /*0080*/  LDCU UR4, c[0x0][0x398] ;  /* 0x00007300ff0477ac */ /* 0x000e6c0008000800 */
[----:B0-----:R-:W0:Y:S01]  /*0090*/  MUFU.RCP R0, R0 ;  /* 0x0000000000007308 */ /* 0x001e220000001000 */
[----:B------:R-:W-:Y:S02]  /*00a0*/  IABS R4, R15 ;  /* 0x0000000f00047213 */ /* 0x000fe40000000000 */
[----:B0-----:R-:W-:-:S05]  /*00b0*/  IADD3 R2, PT, PT, R0, 0xffffffe, RZ ;  /* 0x0ffffffe00027810 */ /* 0x001fca0007ffe0ff */
[----:B------:R0:W2:Y:S02]  /*00c0*/  F2I.FTZ.U32.TRUNC.NTZ R3, R2 ;  /* 0x0000000200037305 */ /* 0x0000a4000021f000 */
[----:B0-----:R-:W-:Y:S01]  /*00d0*/  HFMA2 R2, -RZ, RZ, 0, 0 ;  /* 0x00000000ff027431 */ /* 0x001fe200000001ff */
[----:B--2---:R-:W-:-:S05]  /*00e0*/  IADD3 R6, PT, PT, RZ, -R3, RZ ;  /* 0x80000003ff067210 */ /* 0x004fca0007ffe0ff */
[----:B------:R-:W-:-:S04]  /*00f0*/  IMAD R7, R6, R5, RZ ;  /* 0x0000000506077224 */ /* 0x000fc800078e02ff */
[----:B------:R-:W-:-:S06]  /*0100*/  IMAD.HI.U32 R3, R3, R7, R2 ;  /* 0x0000000703037227 */ /* 0x000fcc00078e0002 */
[----:B------:R-:W-:-:S05]  /*0110*/  IMAD.HI.U32 R0, R3, R4, RZ ;  /* 0x0000000403007227 */ /* 0x000fca00078e00ff */
[----:B------:R-:W-:-:S05]  /*0120*/  IADD3 R3, PT, PT, -R0, RZ, RZ ;  /* 0x000000ff00037210 */ /* 0x000fca0007ffe1ff */
[----:B------:R-:W-:-:S05]  /*0130*/  IMAD R2, R5, R3, R4 ;  /* 0x0000000305027224 */ /* 0x000fca00078e0204 */
[----:B------:R-:W-:-:S13]  /*0140*/  ISETP.GT.U32.AND P2, PT, R5, R2, PT ;  /* 0x000000020500720c */ /* 0x000fda0003f44070 */
[----:B------:R-:W-:Y:S01]  /*0150*/  @!P2 IMAD.IADD R2, R2, 0x1, -R5 ;  /* 0x000000010202a824 */ /* 0x000fe200078e0a05 */
[----:B------:R-:W-:Y:S02]  /*0160*/  @!P2 IADD3 R0, PT, PT, R0, 0x1, RZ ;  /* 0x000000010000a810 */ /* 0x000fe40007ffe0ff */
[----:B------:R-:W-:Y:S02]  /*0170*/  ISETP.NE.AND P2, PT, RZ, UR16, PT ;  /* 0x00000010ff007c0c */ /* 0x000fe4000bf45270 */
[----:B------:R-:W-:Y:S02]  /*0180*/  ISETP.GE.U32.AND P0, PT, R2, R5, PT ;  /* 0x000000050200720c */ /* 0x000fe40003f06070 */
[----:B------:R-:W-:-:S04]  /*0190*/  LOP3.LUT R2, R15, UR16, RZ, 0x3c, !PT ;  /* 0x000000100f027c12 */ /* 0x000fc8000f8e3cff */
[----:B------:R-:W-:-:S07]  /*01a0*/  ISETP.GE.AND P1, PT, R2, RZ, PT ;  /* 0x000000ff0200720c */ /* 0x000fce0003f26270 */
[----:B------:R-:W-:-:S06]  /*01b0*/  @P0 IADD3 R0, PT, PT, R0, 0x1, RZ ;  /* 0x0000000100000810 */ /* 0x000fcc0007ffe0ff */
[----:B------:R-:W-:Y:S02]  /*01c0*/  @!P1 IADD3 R0, PT, PT, -R0, RZ, RZ ;  /* 0x000000ff00009210 */ /* 0x000fe40007ffe1ff */
[----:B------:R-:W-:-:S04]  /*01d0*/  @!P2 LOP3.LUT R0, RZ, UR16, RZ, 0x33, !PT ;  /* 0x00000010ff00ac12 */ /* 0x000fc8000f8e33ff */
[----:B-1----:R-:W-:Y:S01]  /*01e0*/  ISETP.GE.AND P0, PT, R0, UR4, PT ;  /* 0x0000000400007c0c */ /* 0x002fe2000bf06270 */
[----:B------:R-:W-:-:S03]  /*01f0*/  IMAD.MOV R2, RZ, RZ, -R0 ;  /* 0x000000ffff027224 */ /* 0x000fc600078e0a00 */
[----:B------:R-:W-:Y:S01]  /*0200*/  ISETP.GT.OR P0, PT, RZ, UR16, P0 ;  /* 0x00000010ff007c0c */ /* 0x000fe20008704670 */
[----:B------:R-:W-:-:S12]  /*0210*/  IMAD R15, R2, UR16, R15 ;  /* 0x00000010020f7c24 */ /* 0x000fd8000f8e020f */
[----:B------:R-:W-:Y:S05]  /*0220*/  @P0 EXIT ;  /* 0x000000000000094d */ /* 0x000fea0003800000 */
[----:B------:R-:W0:Y:S01]  /*0230*/  LDC R17, c[0x0][0x3a0] ;  /* 0x0000e800ff117b82 */ /* 0x000e220000000800 */
[----:B------:R-:W1:Y:S01]  /*0240*/  LDCU.64 UR14, c[0x0][0x358] ;  /* 0x00006b00ff0e77ac */ /* 0x000e620008000a00 */
[----:B------:R-:W-:Y:S02]  /*0250*/  MOV R21, RZ ;  /* 0x000000ff00157202 */ /* 0x000fe40000000f00 */
[----:B0-----:R-:W-:-:S13]  /*0260*/  ISETP.GE.AND P0, PT, R17, 0x1, PT ;  /* 0x000000011100780c */ /* 0x001fda0003f06270 */
[----:B-1----:R-:W-:Y:S05]  /*0270*/  @!P0 BRA `(.L_x_29) ;  /* 0x0000000400f88947 */ /* 0x002fea0003800000 */
[----:B------:R-:W-:Y:S01]  /*0280*/  ISETP.GE.U32.AND P0, PT, R17, 0x8, PT ;  /* 0x000000081100780c */ /* 0x000fe20003f06070 */
[----:B------:R-:W-:Y:S02]  /*0290*/  HFMA2 R2, -RZ, RZ, 0, 0 ;  /* 0x00000000ff027431 */ /* 0x000fe400000001ff */
[----:B------:R-:W-:Y:S01]  /*02a0*/  IMAD R16, R0, R17, RZ ;  /* 0x0000001100107224 */ /* 0x000fe200078e02ff */
[----:B------:R-:W-:-:S09]  /*02b0*/  MOV R21, RZ ;  /* 0x000000ff00157202 */ /* 0x000fd20000000f00 */
[----:B------:R-:W-:Y:S05]  /*02c0*/  @!P0 BRA `(.L_x_30) ;  /* 0x0000000000f48947 */ /* 0x000fea0003800000 */
[----:B------:R-:W0:Y:S01]  /*02d0*/  LDCU.64 UR18, c[0x0][0x388] ;  /* 0x00007100ff1277ac */ /* 0x000e220008000a00 */
[----:B------:R-:W-:Y:S01]  /*02e0*/  LOP3.LUT R18, R17, 0x7ffffff8, RZ, 0xc0, !PT ;  /* 0x7ffffff811127812 */ /* 0x000fe200078ec0ff */
[----:B------:R-:W-:Y:S01]  /*02f0*/  IMAD.MOV.U32 R21, RZ, RZ, RZ ;  /* 0x000000ffff157224 */ /* 0x000fe200078e00ff */
[----:B------:R-:W-:Y:S02]  /*0300*/  MOV R14, R16 ;  /* 0x00000010000e7202 */ /* 0x000fe40000000f00 */
[----:B------:R-:W-:Y:S02]  /*0310*/  MOV R19, R15 ;  /* 0x0000000f00137202 */ /* 0x000fe40000000f00 */
[----:B------:R-:W-:Y:S01]  /*0320*/  IADD3 R18, PT, PT, -R18, RZ, RZ ;  /* 0x000000ff12127210 */ /* 0x000fe20007ffe1ff */
[----:B0-----:R-:W-:Y:S02]  /*0330*/  UIMAD.WIDE.U32 UR4, UR16, 0xc, UR18 ;  /* 0x0000000c100478a5 */ /* 0x001fe4000f8e0012 */
[----:B------:R-:W-:-:S02]  /*0340*/  UIMAD.WIDE.U32 UR6, UR16, 0x10, UR18 ;  /* 0x00000010100678a5 */ /* 0x000fc4000f8e0012 */
[----:B------:R-:W-:Y:S02]  /*0350*/  UIMAD.WIDE.U32 UR8, UR16, 0x14, UR18 ;  /* 0x00000014100878a5 */ /* 0x000fe4000f8e0012 */
[----:B------:R-:W-:Y:S02]  /*0360*/  UIMAD.WIDE.U32 UR10, UR16, 0x18, UR18 ;  /* 0x00000018100a78a5 */ /* 0x000fe4000f8e0012 */
[----:B------:R-:W-:-:S12]  /*0370*/  UIMAD.WIDE.U32 UR12, UR16, 0x1c, UR18 ;  /* 0x0000001c100c78a5 */ /* 0x000fd8000f8e0012 */
.L_x_31:
[----:B------:R-:W0:Y:S01]  /*0380*/  LDC.64 R2, c[0x0][0x380] ;  /* 0x0000e000ff027b82 */ /* 0x000e220000000a00 */
[----:B------:R-:W-:Y:S01]  /*0390*/  MOV R4, 0x4 ;  /* 0x0000000400047802 */ /* 0x000fe20000000f00 */
[----:B------:R-:W-:Y:S02]  /*03a0*/  UIMAD.WIDE.U32 UR20, UR16, 0x8, UR18 ;  /* 0x00000008101478a5 */ /* 0x000fe4000f8e0012 */
[----:B------:R-:W-:Y:S02]  /*03b0*/  IMAD.U32 R13, RZ, RZ, UR16 ;  /* 0x00000010ff0d7e24 */ /* 0x000fe4000f8e00ff */
[----:B------:R-:W-:Y:S02]  /*03c0*/  HFMA2 R8, -RZ, RZ, 0, 2.384185791015625e-07 ;  /* 0x00000004ff087431 */ /* 0x000fe400000001ff */
[----:B------:R-:W-:Y:S01]  /*03d0*/  IMAD.WIDE R4, R19, R4, UR18 ;  /* 0x0000001213047e25 */ /* 0x000fe2000f8e0204 */
[----:B------:R-:W-:Y:S02]  /*03e0*/  MOV R6, UR20 ;  /* 0x0000001400067c02 */ /* 0x000fe40008000f00 */
[----:B------:R-:W-:-:S02]  /*03f0*/  MOV R7, UR21 ;  /* 0x0000001500077c02 */ /* 0x000fc40008000f00 */
[----:B------:R1:W2:Y:S01]  /*0400*/  LDG.E R20, desc[UR14][R4.64] ;  /* 0x0000000e04147981 */ /* 0x0002a2000c1e1900 */
[----:B------:R-:W-:Y:S01]  /*0410*/  IMAD.WIDE.U32 R12, R13, 0x4, R4 ;  /* 0x000000040d0c7825 */ /* 0x000fe200078e0004 */
[----:B------:R-:W-:-:S03]  /*0420*/  MOV R10, 0x4 ;  /* 0x00000004000a7802 */ /* 0x000fc60000000f00 */
[C---:B------:R-:W-:Y:S01]  /*0430*/  IMAD.WIDE R6, R19.reuse, 0x4, R6 ;  /* 0x0000000413067825 */ /* 0x040fe200078e0206 */
[----:B------:R3:W4:Y:S03]  /*0440*/  LDG.E R22, desc[UR14][R12.64] ;  /* 0x0000000e0c167981 */ /* 0x000726000c1e1900 */
[----:B0-----:R-:W-:Y:S01]  /*0450*/  IMAD.WIDE R2, R14, 0x4, R2 ;  /* 0x000000040e027825 */ /* 0x001fe200078e0202 */
[----:B------:R0:W5:Y:S04]  /*0460*/  LDG.E R27, desc[UR14][R6.64] ;  /* 0x0000000e061b7981 */ /* 0x000168000c1e1900 */
[----:B------:R-:W2:Y:S01]  /*0470*/  LDG.E R24, desc[UR14][R2.64] ;  /* 0x0000000e02187981 */ /* 0x000ea2000c1e1900 */
[----:B------:R-:W-:-:S03]  /*0480*/  IMAD.WIDE R8, R19, R8, UR4 ;  /* 0x0000000413087e25 */ /* 0x000fc6000f8e0208 */
[----:B------:R-:W4:Y:S01]  /*0490*/  LDG.E R23, desc[UR14][R2.64+0x4] ;  /* 0x0000040e02177981 */ /* 0x000f22000c1e1900 */
[----:B------:R-:W-:Y:S02]  /*04a0*/  HFMA2 R29, -RZ, RZ, 0, 2.384185791015625e-07 ;  /* 0x00000004ff1d7431 */ /* 0x000fe400000001ff */
[----:B------:R-:W-:Y:S01]  /*04b0*/  IMAD.MOV.U32 R28, RZ, RZ, 0x4 ;  /* 0x00000004ff1c7424 */ /* 0x000fe200078e00ff */
[----:B------:R-:W5:Y:S01]  /*04c0*/  LDG.E R26, desc[UR14][R2.64+0x8] ;  /* 0x0000080e021a7981 */ /* 0x000f62000c1e1900 */
[----:B------:R-:W-:-:S03]  /*04d0*/  IMAD.WIDE R10, R19, R10, UR6 ;  /* 0x00000006130a7e25 */ /* 0x000fc6000f8e020a */
[----:B------:R-:W5:Y:S01]  /*04e0*/  LDG.E R8, desc[UR14][R8.64] ;  /* 0x0000000e08087981 */ /* 0x000f62000c1e1900 */
[----:B-1----:R-:W-:-:S03]  /*04f0*/  IMAD.WIDE R4, R19, R28, UR8 ;  /* 0x0000000813047e25 */ /* 0x002fc6000f8e021c */
[----:B------:R-:W5:Y:S01]  /*0500*/  LDG.E R25, desc[UR14][R2.64+0xc] ;  /* 0x00000c0e02197981 */ /* 0x000f62000c1e1900 */
[----:B---3--:R-:W-:-:S03]  /*0510*/  IMAD.WIDE R12, R19, R29, UR10 ;  /* 0x0000000a130c7e25 */ /* 0x008fc6000f8e021d */
[----:B------:R-:W3:Y:S04]  /*0520*/  LDG.E R11, desc[UR14][R10.64] ;  /* 0x0000000e0a0b7981 */ /* 0x000ee8000c1e1900 */
[----:B------:R-:W3:Y:S01]  /*0530*/  LDG.E R28, desc[UR14][R2.64+0x10] ;  /* 0x0000100e021c7981 */ /* 0x000ee2000c1e1900 */
[----:B0-----:R-:W-:-:S03]  /*0540*/  IMAD.WIDE R6, R19, R29, UR12 ;  /* 0x0000000c13067e25 */ /* 0x001fc6000f8e021d */
[----:B------:R-:W3:Y:S04]  /*0550*/  LDG.E R4, desc[UR14][R4.64] ;  /* 0x0000000e04047981 */ /* 0x000ee8000c1e1900 */
[----:B------:R-:W3:Y:S04]  /*0560*/  LDG.E R9, desc[UR14][R2.64+0x14] ;  /* 0x0000140e02097981 */ /* 0x000ee8000c1e1900 */
[----:B------:R-:W3:Y:S04]  /*0570*/  LDG.E R12, desc[UR14][R12.64] ;  /* 0x0000000e0c0c7981 */ /* 0x000ee8000c1e1900 */
[----:B------:R-:W3:Y:S04]  /*0580*/  LDG.E R29, desc[UR14][R2.64+0x18] ;  /* 0x0000180e021d7981 */ /* 0x000ee8000c1e1900 */
[----:B------:R-:W3:Y:S04]  /*0590*/  LDG.E R5, desc[UR14][R2.64+0x1c] ;  /* 0x00001c0e02057981 */ /* 0x000ee8000c1e1900 */
[----:B------:R-:W3:Y:S01]  /*05a0*/  LDG.E R6, desc[UR14][R6.64] ;  /* 0x0000000e06067981 */ /* 0x000ee2000c1e1900 */
[----:B------:R-:W-:-:S04]  /*05b0*/  IADD3 R18, PT, PT, R18, 0x8, RZ ;  /* 0x0000000812127810 */ /* 0x000fc80007ffe0ff */
[----:B------:R-:W-:Y:S01]  /*05c0*/  ISETP.NE.AND P0, PT, R18, RZ, PT ;  /* 0x000000ff1200720c */ /* 0x000fe20003f05270 */
[----:B------:R-:W-:Y:S02]  /*05d0*/  VIADD R14, R14, 0x8 ;  /* 0x000000080e0e7836 */ /* 0x000fe40000000000 */
[----:B--2---:R-:W-:-:S04]  /*05e0*/  FFMA R20, R24, R20, R21 ;  /* 0x0000001418147223 */ /* 0x004fc80000000015 */
[----:B----4-:R-:W-:-:S04]  /*05f0*/  FFMA R23, R23, R22, R20 ;  /* 0x0000001617177223 */ /* 0x010fc80000000014 */
[----:B-----5:R-:W-:-:S04]  /*0600*/  FFMA R26, R26, R27, R23 ;  /* 0x0000001b1a1a7223 */ /* 0x020fc80000000017 */
[----:B------:R-:W-:-:S04]  /*0610*/  FFMA R25, R25, R8, R26 ;  /* 0x0000000819197223 */ /* 0x000fc8000000001a */
[----:B---3--:R-:W-:Y:S01]  /*0620*/  FFMA R28, R28, R11, R25 ;  /* 0x0000000b1c1c7223 */ /* 0x008fe20000000019 */
[----:B------:R-:W-:-:S03]  /*0630*/  MOV R8, UR16 ;  /* 0x0000001000087c02 */ /* 0x000fc60008000f00 */
[----:B------:R-:W-:Y:S01]  /*0640*/  FFMA R4, R9, R4, R28 ;  /* 0x0000000409047223 */ /* 0x000fe2000000001c */
[----:B------:R-:W-:-:S03]  /*0650*/  LEA R19, R8, R19, 0x3 ;  /* 0x0000001308137211 */ /* 0x000fc600078e18ff */
[----:B------:R-:W-:-:S04]  /*0660*/  FFMA R4, R29, R12, R4 ;  /* 0x0000000c1d047223 */ /* 0x000fc80000000004 */
[----:B------:R-:W-:Y:S01]  /*0670*/  FFMA R21, R5, R6, R4 ;  /* 0x0000000605157223 */ /* 0x000fe20000000004 */
[----:B------:R-:W-:Y:S06]  /*0680*/  @P0 BRA `(.L_x_31) ;  /* 0xfffffffc003c0947 */ /* 0x000fec000383ffff */
[----:B------:R-:W-:-:S07]  /*0690*/  LOP3.LUT R2, R17, 0x7ffffff8, RZ, 0xc0, !PT ;  /* 0x7ffffff811027812 */ /* 0x000fce00078ec0ff */
.L_x_30:
[----:B------:R-:W-:-:S04]  /*06a0*/  LOP3.LUT R3, R17, 0x7, RZ, 0xc0, !PT ;  /* 0x0000000711037812 */ /* 0x000fc800078ec0ff */
[----:B------:R-:W-:-:S13]  /*06b0*/  ISETP.NE.AND P0, PT, R3, RZ, PT ;  /* 0x000000ff0300720c */ /* 0x000fda0003f05270 */
[----:B------:R-:W-:Y:S05]  /*06c0*/  @!P0 BRA `(.L_x_29) ;  /* 0x0000000000e48947 */ /* 0x000fea0003800000 */
[----:B------:R-:W-:Y:S02]  /*06d0*/  ISETP.GE.U32.AND P0, PT, R3, 0x4, PT ;  /* 0x000000040300780c */ /* 0x000fe40003f06070 */
[----:B------:R-:W-:-:S04]  /*06e0*/  LOP3.LUT R18, R17, 0x3, RZ, 0xc0, !PT ;  /* 0x0000000311127812 */ /* 0x000fc800078ec0ff */
[----:B------:R-:W-:-:S07]  /*06f0*/  ISETP.NE.AND P1, PT, R18, RZ, PT ;  /* 0x000000ff1200720c */ /* 0x000fce0003f25270 */
[----:B------:R-:W-:Y:S06]  /*0700*/  @!P0 BRA `(.L_x_32) ;  /* 0x0000000000648947 */ /* 0x000fec0003800000 */
[----:B------:R-:W0:Y:S01]  /*0710*/  LDC.64 R12, c[0x0][0x388] ;  /* 0x0000e200ff0c7b82 */ /* 0x000e220000000a00 */
[----:B------:R-:W-:Y:S01]  /*0720*/  IMAD R7, R2, UR16, R15 ;  /* 0x0000001002077c24 */ /* 0x000fe2000f8e020f */
[----:B------:R-:W-:Y:S02]  /*0730*/  MOV R11, UR16 ;  /* 0x00000010000b7c02 */ /* 0x000fe40008000f00 */
[----:B------:R-:W-:-:S04]  /*0740*/  IADD3 R3, PT, PT, R16, R2, RZ ;  /* 0x0000000210037210 */ /* 0x000fc80007ffe0ff */
[----:B------:R-:W1:Y:S01]  /*0750*/  LDC.64 R4, c[0x0][0x380] ;  /* 0x0000e000ff047b82 */ /* 0x000e620000000a00 */
[----:B------:R-:W-:Y:S01]  /*0760*/  MOV R9, UR16 ;  /* 0x0000001000097c02 */ /* 0x000fe20008000f00 */
[----:B0-----:R-:W-:Y:S01]  /*0770*/  IMAD.WIDE R12, R7, 0x4, R12 ;  /* 0x00000004070c7825 */ /* 0x001fe200078e020c */
[----:B------:R-:W-:-:S03]  /*0780*/  MOV R7, UR16 ;  /* 0x0000001000077c02 */ /* 0x000fc60008000f00 */
[----:B------:R-:W-:Y:S02]  /*0790*/  IMAD.WIDE.U32 R10, R11, 0x4, R12 ;  /* 0x000000040b0a7825 */ /* 0x000fe400078e000c */
[----:B------:R-:W2:Y:S02]  /*07a0*/  LDG.E R12, desc[UR14][R12.64] ;  /* 0x0000000e0c0c7981 */ /* 0x000ea4000c1e1900 */
[----:B-1----:R-:W-:-:S04]  /*07b0*/  IMAD.WIDE R4, R3, 0x4, R4 ;  /* 0x0000000403047825 */ /* 0x002fc800078e0204 */
[----:B------:R-:W-:Y:S01]  /*07c0*/  IMAD.WIDE.U32 R6, R7, 0x4, R10 ;  /* 0x0000000407067825 */ /* 0x000fe200078e000a */
[----:B------:R-:W2:Y:S04]  /*07d0*/  LDG.E R14, desc[UR14][R4.64] ;  /* 0x0000000e040e7981 */ /* 0x000ea8000c1e1900 */
[----:B------:R-:W3:Y:S01]  /*07e0*/  LDG.E R10, desc[UR14][R10.64] ;  /* 0x0000000e0a0a7981 */ /* 0x000ee2000c1e1900 */
[----:B------:R-:W-:-:S03]  /*07f0*/  IMAD.WIDE.U32 R8, R9, 0x4, R6 ;  /* 0x0000000409087825 */ /* 0x000fc600078e0006 */
[----:B------:R-:W3:Y:S04]  /*0800*/  LDG.E R3, desc[UR14][R4.64+0x4] ;  /* 0x0000040e04037981 */ /* 0x000ee8000c1e1900 */
[----:B------:R-:W4:Y:S04]  /*0810*/  LDG.E R19, desc[UR14][R6.64] ;  /* 0x0000000e06137981 */ /* 0x000f28000c1e1900 */
[----:B------:R-:W4:Y:S04]  /*0820*/  LDG.E R20, desc[UR14][R4.64+0x8] ;  /* 0x0000080e04147981 */ /* 0x000f28000c1e1900 */
[----:B------:R-:W5:Y:S04]  /*0830*/  LDG.E R22, desc[UR14][R4.64+0xc] ;  /* 0x00000c0e04167981 */ /* 0x000f68000c1e1900 */
[----:B------:R-:W5:Y:S01]  /*0840*/  LDG.E R8, desc[UR14][R8.64] ;  /* 0x0000000e08087981 */ /* 0x000f62000c1e1900 */
[----:B------:R-:W-:-:S02]  /*0850*/  VIADD R2, R2, 0x4 ;  /* 0x0000000402027836 */ /* 0x000fc40000000000 */
[----:B--2---:R-:W-:-:S04]  /*0860*/  FFMA R12, R14, R12, R21 ;  /* 0x0000000c0e0c7223 */ /* 0x004fc80000000015 */
[----:B---3--:R-:W-:-:S04]  /*0870*/  FFMA R3, R3, R10, R12 ;  /* 0x0000000a03037223 */ /* 0x008fc8000000000c */
[----:B----4-:R-:W-:-:S04]  /*0880*/  FFMA R3, R20, R19, R3 ;  /* 0x0000001314037223 */ /* 0x010fc80000000003 */
[----:B-----5:R-:W-:-:S07]  /*0890*/  FFMA R21, R22, R8, R3 ;  /* 0x0000000816157223 */ /* 0x020fce0000000003 */
.L_x_32:
[----:B------:R-:W-:Y:S05]  /*08a0*/  @!P1 BRA `(.L_x_29) ;  /* 0x00000000006c9947 */ /* 0x000fea0003800000 */
[----:B------:R-:W0:Y:S01]  /*08b0*/  LDC.64 R10, c[0x0][0x388] ;  /* 0x0000e200ff0a7b82 */ /* 0x000e220000000a00 */
[----:B------:R-:W-:Y:S02]  /*08c0*/  ISETP.NE.AND P0, PT, R18, 0x1, PT ;  /* 0x000000011200780c */ /* 0x000fe40003f05270 */
[----:B------:R-:W-:-:S04]  /*08d0*/  LOP3.LUT R17, R17, 0x1, RZ, 0xc0, !PT ;  /* 0x0000000111117812 */ /* 0x000fc800078ec0ff */
[----:B------:R-:W-:Y:S01]  /*08e0*/  ISETP.NE.U32.AND P1, PT, R17, 0x1, PT ;  /* 0x000000011100780c */ /* 0x000fe20003f25070 */
[----:B------:R-:W1:Y:S01]  /*08f0*/  LDC.64 R8, c[0x0][0x380] ;  /* 0x0000e000ff087b82 */ /* 0x000e620000000a00 */
[----:B------:R-:W-:-:S05]  /*0900*/  MOV R17, UR16 ;  /* 0x0000001000117c02 */ /* 0x000fca0008000f00 */
[----:B------:R-:W-:Y:S01]  /*0910*/  @P0 IMAD R13, R2, UR16, R15 ;  /* 0x00000010020d0c24 */ /* 0x000fe2000f8e020f */
[----:B------:R-:W-:Y:S01]  /*0920*/  @P0 IADD3 R3, PT, PT, R16, R2, RZ ;  /* 0x0000000210030210 */ /* 0x000fe20007ffe0ff */
[----:B------:R-:W2:Y:S01]  /*0930*/  LDC.64 R6, c[0x0][0x380] ;  /* 0x0000e000ff067b82 */ /* 0x000ea20000000a00 */
[----:B------:R-:W-:-:S07]  /*0940*/  @P0 IADD3 R2, PT, PT, R2, 0x2, RZ ;  /* 0x0000000202020810 */ /* 0x000fce0007ffe0ff */
[----:B------:R-:W3:Y:S01]  /*0950*/  LDC.64 R4, c[0x0][0x388] ;  /* 0x0000e200ff047b82 */ /* 0x000ee20000000a00 */
[----:B0-----:R-:W-:-:S05]  /*0960*/  @P0 IMAD.WIDE R12, R13, 0x4, R10 ;  /* 0x000000040d0c0825 */ /* 0x001fca00078e020a */
[----:B------:R-:W4:Y:S01]  /*0970*/  @P0 LDG.E R14, desc[UR14][R12.64] ;  /* 0x0000000e0c0e0981 */ /* 0x000f22000c1e1900 */
[----:B-1----:R-:W-:Y:S01]  /*0980*/  @P0 IMAD.WIDE R10, R3, 0x4, R8 ;  /* 0x00000004030a0825 */ /* 0x002fe200078e0208 */
[----:B------:R-:W-:-:S03]  /*0990*/  @!P1 IADD3 R3, PT, PT, R16, R2, RZ ;  /* 0x0000000210039210 */ /* 0x000fc60007ffe0ff */
[----:B------:R-:W-:Y:S01]  /*09a0*/  @P0 IMAD.WIDE.U32 R8, R17, 0x4, R12 ;  /* 0x0000000411080825 */ /* 0x000fe200078e000c */
[----:B------:R-:W5:Y:S03]  /*09b0*/  @P0 LDG.E R19, desc[UR14][R10.64+0x4] ;  /* 0x0000040e0a130981 */ /* 0x000f66000c1e1900 */
[----:B------:R-:W-:Y:S02]  /*09c0*/  @!P1 IMAD R17, R2, UR16, R15 ;  /* 0x0000001002119c24 */ /* 0x000fe4000f8e020f */
[----:B------:R-:W4:Y:S01]  /*09d0*/  @P0 LDG.E R2, desc[UR14][R10.64] ;  /* 0x0000000e0a020981 */ /* 0x000f22000c1e1900 */
[----:B--2---:R-:W-:-:S03]  /*09e0*/  @!P1 IMAD.WIDE R6, R3, 0x4, R6 ;  /* 0x0000000403069825 */ /* 0x004fc600078e0206 */
[----:B------:R-:W5:Y:S01]  /*09f0*/  @P0 LDG.E R8, desc[UR14][R8.64] ;  /* 0x0000000e08080981 */ /* 0x000f62000c1e1900 */
[----:B---3--:R-:W-:-:S03]  /*0a00*/  @!P1 IMAD.WIDE R4, R17, 0x4, R4 ;  /* 0x0000000411049825 */ /* 0x008fc600078e0204 */
[----:B------:R-:W2:Y:S04]  /*0a10*/  @!P1 LDG.E R6, desc[UR14][R6.64] ;  /* 0x0000000e06069981 */ /* 0x000ea8000c1e1900 */
[----:B------:R-:W2:Y:S01]  /*0a20*/  @!P1 LDG.E R4, desc[UR14][R4.64] ;  /* 0x0000000e04049981 */ /* 0x000ea2000c1e1900 */
[----:B----4-:R-:W-:-:S04]  /*0a30*/  @P0 FFMA R2, R2, R14, R21 ;  /* 0x0000000e02020223 */ /* 0x010fc80000000015 */
[----:B-----5:R-:W-:-:S04]  /*0a40*/  @P0 FFMA R21, R19, R8, R2 ;  /* 0x0000000813150223 */ /* 0x020fc80000000002 */
[----:B--2---:R-:W-:-:S07]  /*0a50*/  @!P1 FFMA R21, R6, R4, R21 ;  /* 0x0000000406159223 */ /* 0x004fce0000000015 */
.L_x_29:
[----:B------:R-:W0:Y:S01]  /*0a60*/  LDC.64 R2, c[0x0][0x390] ;  /* 0x0000e400ff027b82 */ /* 0x000e220000000a00 */
[----:B------:R-:W-:-:S04]  /*0a70*/  IMAD R15, R0, UR16, R15 ;  /* 0x00000010000f7c24 */ /* 0x000fc8000f8e020f */
[----:B0-----:R-:W-:-:S05]  /*0a80*/  IMAD.WIDE R2, R15, 0x4, R2 ;  /* 0x000000040f027825 */ /* 0x001fca00078e0202 */
[----:B------:R-:W-:Y:S01]  /*0a90*/  STG.E desc[UR14][R2.64], R21 ;  /* 0x0000001502007986 */ /* 0x000fe2000c10190e */
[----:B------:R-:W-:Y:S05]  /*0aa0*/  EXIT ;  /* 0x000000000000794d */ /* 0x000fea0003800000 */
.L_x_33:
        /* <DEDUP_REMOVED lines=13> */
.L_x_37:


//--------------------- .nv.shared._Z21matrix_multiply_gpu_3PfS_S_iii --------------------------
	.section	.nv.shared._Z21matrix_multiply_gpu_3PfS_S_iii,"aw",@nobits
	.sectionflags	@""
	.align	4
.nv.shared._Z21matrix_multiply_gpu_3PfS_S_iii:
	.zero		9216


//--------------------- .nv.shared.reserved.0     --------------------------
	.section	.nv.shared.reserved.0,"aw",@nobits
	.weak		__nv_reservedSMEM_offset_0_alias
	.size		__nv_reservedSMEM_offset_0_alias, 0, 64
	.other		__nv_reservedSMEM_offset_0_alias,@"STO_CUDA_RESERVED_SHARED STV_DEFAULT"
__nv_reservedSMEM_offset_0_alias:
	.zero		0
	.zero		64


//--------------------- .nv.shared._Z21matrix_multiply_gpu_2PfS_S_iii --------------------------
	.section	.nv.shared._Z21matrix_multiply_gpu_2PfS_S_iii,"aw",@nobits
	.sectionflags	@""
	.align	4
.nv.shared._Z21matrix_multiply_gpu_2PfS_S_iii:
	.zero		2048


//--------------------- .nv.constant0._Z21matrix_multiply_gpu_3PfS_S_iii --------------------------
	.section	.nv.constant0._Z21matrix_multiply_gpu_3PfS_S_iii,"a",@progbits
	.sectionflags	@""
	.align	4
.nv.constant0._Z21matrix_multiply_gpu_3PfS_S_iii:
	.zero		932


//--------------------- .nv.constant0._Z21matrix_multiply_gpu_2PfS_S_iii --------------------------
	.section	.nv.constant0._Z21matrix_multiply_gpu_2PfS_S_iii,"a",@progbits
	.sectionflags	@""
	.align	4
.nv.constant0._Z21matrix_multiply_gpu_2PfS_S_iii:
	.zero		932


//--------------------- .nv.constant0._Z21matrix_multiply_gpu_1PfS_S_iii --------------------------
	.section	.nv.constant0._Z21matrix_multiply_gpu_1PfS_S_iii,"a",@progbits
	.sectionflags	@""
	.align	4
.nv.constant0._Z21matrix_multiply_gpu_1PfS_S_iii:
	.zero		932


//--------------------- .nv.constant0._Z21matrix_multiply_gpu_0PfS_S_iii --------------------------
	.section	.nv.constant0._Z21matrix_multiply_gpu_0PfS_S_iii,"a",@progbits
	.sectionflags	@""
	.align	4
.nv.constant0._Z21matrix_multiply_gpu_0PfS_S_iii:
	.zero		932


//--------------------- SYMBOLS --------------------------

	.type		.nv.reservedSmem.offset0,@object
	.size		.nv.reservedSmem.offset0,0x4
	.type		.nv.reservedSmem.cap,@object
	.size		.nv.reservedSmem.cap,0x4
